//
// Generated by NVIDIA NVVM Compiler
//
// Compiler Build ID: CL-36424714
// Cuda compilation tools, release 13.0, V13.0.88
// Based on NVVM 20.0.0
//

.version 9.0
.target sm_100
.address_size 64

	// .globl	_Z19game_of_life_kernelPKmPmi

.visible .entry _Z19game_of_life_kernelPKmPmi(
	.param .u64 .ptr .align 1 _Z19game_of_life_kernelPKmPmi_param_0,
	.param .u64 .ptr .align 1 _Z19game_of_life_kernelPKmPmi_param_1,
	.param .u32 _Z19game_of_life_kernelPKmPmi_param_2
)
{
	.reg .pred 	%p<332>;
	.reg .b32 	%r<1940>;
	.reg .b64 	%rd<635>;

	ld.param.u64 	%rd79, [_Z19game_of_life_kernelPKmPmi_param_0];
	ld.param.u64 	%rd78, [_Z19game_of_life_kernelPKmPmi_param_1];
	ld.param.u32 	%r399, [_Z19game_of_life_kernelPKmPmi_param_2];
	cvta.to.global.u64 	%rd1, %rd79;
	shr.s32 	%r1, %r399, 6;
	mov.u32 	%r400, %ctaid.y;
	mov.u32 	%r401, %ntid.y;
	mov.u32 	%r402, %tid.y;
	mad.lo.s32 	%r2, %r400, %r401, %r402;
	mov.u32 	%r403, %ctaid.x;
	mov.u32 	%r404, %ntid.x;
	mov.u32 	%r405, %tid.x;
	mad.lo.s32 	%r3, %r403, %r404, %r405;
	setp.ge.s32 	%p1, %r2, %r399;
	setp.ge.s32 	%p2, %r3, %r1;
	or.pred  	%p3, %p1, %p2;
	@%p3 bra 	$L__BB0_272;
	mul.lo.s32 	%r4, %r1, %r2;
	add.s32 	%r5, %r4, %r3;
	add.s32 	%r6, %r399, -1;
	setp.lt.s32 	%p4, %r3, 1;
	add.s32 	%r7, %r1, -1;
	mul.wide.s32 	%rd80, %r5, 8;
	add.s64 	%rd2, %rd1, %rd80;
	ld.global.u64 	%rd3, [%rd2];
	mov.b32 	%r1808, 0;
	@%p4 bra 	$L__BB0_3;
	ld.global.u32 	%r407, [%rd2+-8];
	and.b32  	%r1808, %r407, 1;
$L__BB0_3:
	setp.ge.s32 	%p5, %r3, %r7;
	mov.b32 	%r1809, 0;
	@%p5 bra 	$L__BB0_5;
	ld.global.u64 	%rd81, [%rd2+8];
	shr.u64 	%rd82, %rd81, 63;
	cvt.u32.u64 	%r1809, %rd82;
$L__BB0_5:
	setp.eq.s32 	%p6, %r2, 0;
	mov.b32 	%r1810, 0;
	mov.b64 	%rd630, 0;
	mov.u64 	%rd631, %rd630;
	@%p6 bra 	$L__BB0_10;
	setp.lt.s32 	%p7, %r3, 1;
	sub.s32 	%r410, %r4, %r1;
	add.s32 	%r411, %r410, %r3;
	mul.wide.s32 	%rd85, %r411, 8;
	add.s64 	%rd4, %rd1, %rd85;
	ld.global.u64 	%rd630, [%rd4];
	mov.b64 	%rd631, 0;
	@%p7 bra 	$L__BB0_8;
	ld.global.u64 	%rd631, [%rd4+-8];
$L__BB0_8:
	setp.ge.s32 	%p8, %r3, %r7;
	@%p8 bra 	$L__BB0_10;
	ld.global.u64 	%rd86, [%rd4+8];
	shr.u64 	%rd87, %rd86, 63;
	cvt.u32.u64 	%r1810, %rd87;
$L__BB0_10:
	setp.ge.u32 	%p9, %r2, %r6;
	mov.b32 	%r1811, 0;
	mov.b64 	%rd633, 0;
	mov.u64 	%rd634, %rd633;
	@%p9 bra 	$L__BB0_15;
	setp.lt.s32 	%p10, %r3, 1;
	mul.wide.s32 	%rd90, %r1, 8;
	add.s64 	%rd10, %rd2, %rd90;
	ld.global.u64 	%rd633, [%rd10];
	mov.b64 	%rd634, 0;
	@%p10 bra 	$L__BB0_13;
	ld.global.u64 	%rd634, [%rd10+-8];
$L__BB0_13:
	setp.ge.s32 	%p11, %r3, %r7;
	@%p11 bra 	$L__BB0_15;
	ld.global.u64 	%rd91, [%rd10+8];
	shr.u64 	%rd92, %rd91, 63;
	cvt.u32.u64 	%r1811, %rd92;
$L__BB0_15:
	setp.eq.s32 	%p12, %r2, 0;
	mov.b32 	%r1812, 0;
	@%p12 bra 	$L__BB0_17;
	cvt.u32.u64 	%r416, %rd631;
	and.b32  	%r417, %r416, 1;
	shr.u64 	%rd93, %rd630, 63;
	cvt.u32.u64 	%r418, %rd93;
	shr.u64 	%rd94, %rd630, 62;
	cvt.u32.u64 	%r419, %rd94;
	and.b32  	%r420, %r419, 1;
	add.s32 	%r421, %r417, %r418;
	add.s32 	%r1812, %r421, %r420;
$L__BB0_17:
	setp.ge.u32 	%p13, %r2, %r6;
	shr.u64 	%rd95, %rd3, 62;
	cvt.u32.u64 	%r423, %rd95;
	and.b32  	%r18, %r423, 1;
	add.s32 	%r424, %r1808, %r18;
	add.s32 	%r19, %r424, %r1812;
	mov.b32 	%r1813, 0;
	@%p13 bra 	$L__BB0_19;
	cvt.u32.u64 	%r425, %rd634;
	and.b32  	%r426, %r425, 1;
	shr.u64 	%rd96, %rd633, 63;
	cvt.u32.u64 	%r427, %rd96;
	shr.u64 	%rd97, %rd633, 62;
	cvt.u32.u64 	%r428, %rd97;
	and.b32  	%r429, %r428, 1;
	add.s32 	%r430, %r426, %r427;
	add.s32 	%r1813, %r430, %r429;
$L__BB0_19:
	setp.eq.s32 	%p14, %r2, 0;
	add.s32 	%r22, %r19, %r1813;
	mov.b32 	%r1814, 0;
	@%p14 bra 	$L__BB0_21;
	shr.u64 	%rd98, %rd630, 63;
	cvt.u32.u64 	%r432, %rd98;
	shr.u64 	%rd99, %rd630, 62;
	cvt.u32.u64 	%r433, %rd99;
	and.b32  	%r434, %r433, 1;
	shr.u64 	%rd100, %rd630, 61;
	cvt.u32.u64 	%r435, %rd100;
	and.b32  	%r436, %r435, 1;
	add.s32 	%r437, %r434, %r432;
	add.s32 	%r1814, %r437, %r436;
$L__BB0_21:
	setp.ge.u32 	%p15, %r2, %r6;
	shr.u64 	%rd101, %rd3, 61;
	cvt.u32.u64 	%r439, %rd101;
	and.b32  	%r25, %r439, 1;
	mov.b32 	%r1815, 0;
	@%p15 bra 	$L__BB0_23;
	shr.u64 	%rd102, %rd633, 63;
	cvt.u32.u64 	%r440, %rd102;
	shr.u64 	%rd103, %rd633, 62;
	cvt.u32.u64 	%r441, %rd103;
	and.b32  	%r442, %r441, 1;
	shr.u64 	%rd104, %rd633, 61;
	cvt.u32.u64 	%r443, %rd104;
	and.b32  	%r444, %r443, 1;
	add.s32 	%r445, %r442, %r440;
	add.s32 	%r1815, %r445, %r444;
$L__BB0_23:
	setp.gt.s64 	%p16, %rd3, -1;
	setp.eq.s32 	%p17, %r2, 0;
	shr.u64 	%rd105, %rd3, 63;
	cvt.u32.u64 	%r447, %rd105;
	add.s32 	%r448, %r25, %r447;
	add.s32 	%r449, %r448, %r1814;
	add.s32 	%r450, %r449, %r1815;
	and.b64  	%rd106, %rd3, 4611686018427387904;
	setp.eq.s64 	%p18, %rd106, 0;
	and.b32  	%r452, %r450, -2;
	setp.ne.s32 	%p19, %r452, 2;
	setp.eq.s32 	%p20, %r450, 3;
	selp.b64 	%rd107, 4611686018427387904, 0, %p20;
	selp.b64 	%rd108, %rd107, 0, %p18;
	selp.b64 	%rd109, %rd108, 4611686018427387904, %p19;
	selp.b64 	%rd110, %rd108, %rd109, %p18;
	setp.eq.s32 	%p21, %r22, 3;
	selp.b64 	%rd111, -9223372036854775808, 0, %p21;
	selp.b64 	%rd112, %rd111, 0, %p16;
	and.b32  	%r454, %r22, -2;
	setp.ne.s32 	%p22, %r454, 2;
	selp.b64 	%rd113, %rd112, -9223372036854775808, %p22;
	selp.b64 	%rd114, %rd112, %rd113, %p16;
	or.b64  	%rd16, %rd110, %rd114;
	mov.b32 	%r1816, 0;
	@%p17 bra 	$L__BB0_25;
	shr.u64 	%rd115, %rd630, 62;
	cvt.u32.u64 	%r455, %rd115;
	and.b32  	%r456, %r455, 1;
	shr.u64 	%rd116, %rd630, 61;
	cvt.u32.u64 	%r457, %rd116;
	and.b32  	%r458, %r457, 1;
	shr.u64 	%rd117, %rd630, 60;
	cvt.u32.u64 	%r459, %rd117;
	and.b32  	%r460, %r459, 1;
	add.s32 	%r461, %r456, %r458;
	add.s32 	%r1816, %r461, %r460;
$L__BB0_25:
	setp.ge.u32 	%p23, %r2, %r6;
	shr.u64 	%rd118, %rd3, 60;
	cvt.u32.u64 	%r463, %rd118;
	and.b32  	%r30, %r463, 1;
	add.s32 	%r464, %r18, %r30;
	add.s32 	%r31, %r464, %r1816;
	mov.b32 	%r1817, 0;
	@%p23 bra 	$L__BB0_27;
	shr.u64 	%rd119, %rd633, 62;
	cvt.u32.u64 	%r465, %rd119;
	and.b32  	%r466, %r465, 1;
	shr.u64 	%rd120, %rd633, 61;
	cvt.u32.u64 	%r467, %rd120;
	and.b32  	%r468, %r467, 1;
	shr.u64 	%rd121, %rd633, 60;
	cvt.u32.u64 	%r469, %rd121;
	and.b32  	%r470, %r469, 1;
	add.s32 	%r471, %r466, %r468;
	add.s32 	%r1817, %r471, %r470;
$L__BB0_27:
	setp.eq.s32 	%p24, %r2, 0;
	add.s32 	%r473, %r31, %r1817;
	and.b64  	%rd122, %rd3, 2305843009213693952;
	setp.eq.s64 	%p25, %rd122, 0;
	and.b32  	%r475, %r473, -2;
	setp.ne.s32 	%p26, %r475, 2;
	setp.eq.s32 	%p27, %r473, 3;
	selp.b64 	%rd123, 2305843009213693952, 0, %p27;
	selp.b64 	%rd124, %rd123, 0, %p25;
	selp.b64 	%rd125, %rd124, 2305843009213693952, %p26;
	selp.b64 	%rd126, %rd124, %rd125, %p25;
	or.b64  	%rd17, %rd126, %rd16;
	mov.b32 	%r1818, 0;
	@%p24 bra 	$L__BB0_29;
	shr.u64 	%rd127, %rd630, 61;
	cvt.u32.u64 	%r476, %rd127;
	and.b32  	%r477, %r476, 1;
	shr.u64 	%rd128, %rd630, 60;
	cvt.u32.u64 	%r478, %rd128;
	and.b32  	%r479, %r478, 1;
	shr.u64 	%rd129, %rd630, 59;
	cvt.u32.u64 	%r480, %rd129;
	and.b32  	%r481, %r480, 1;
	add.s32 	%r482, %r477, %r479;
	add.s32 	%r1818, %r482, %r481;
$L__BB0_29:
	setp.ge.u32 	%p28, %r2, %r6;
	shr.u64 	%rd130, %rd3, 59;
	cvt.u32.u64 	%r484, %rd130;
	and.b32  	%r36, %r484, 1;
	add.s32 	%r485, %r25, %r36;
	add.s32 	%r37, %r485, %r1818;
	mov.b32 	%r1819, 0;
	@%p28 bra 	$L__BB0_31;
	shr.u64 	%rd131, %rd633, 61;
	cvt.u32.u64 	%r486, %rd131;
	and.b32  	%r487, %r486, 1;
	shr.u64 	%rd132, %rd633, 60;
	cvt.u32.u64 	%r488, %rd132;
	and.b32  	%r489, %r488, 1;
	shr.u64 	%rd133, %rd633, 59;
	cvt.u32.u64 	%r490, %rd133;
	and.b32  	%r491, %r490, 1;
	add.s32 	%r492, %r487, %r489;
	add.s32 	%r1819, %r492, %r491;
$L__BB0_31:
	setp.eq.s32 	%p29, %r2, 0;
	add.s32 	%r494, %r37, %r1819;
	and.b64  	%rd134, %rd3, 1152921504606846976;
	setp.eq.s64 	%p30, %rd134, 0;
	and.b32  	%r496, %r494, -2;
	setp.ne.s32 	%p31, %r496, 2;
	setp.eq.s32 	%p32, %r494, 3;
	selp.b64 	%rd135, 1152921504606846976, 0, %p32;
	selp.b64 	%rd136, %rd135, 0, %p30;
	selp.b64 	%rd137, %rd136, 1152921504606846976, %p31;
	selp.b64 	%rd138, %rd136, %rd137, %p30;
	or.b64  	%rd18, %rd138, %rd17;
	mov.b32 	%r1820, 0;
	@%p29 bra 	$L__BB0_33;
	shr.u64 	%rd139, %rd630, 60;
	cvt.u32.u64 	%r497, %rd139;
	and.b32  	%r498, %r497, 1;
	shr.u64 	%rd140, %rd630, 59;
	cvt.u32.u64 	%r499, %rd140;
	and.b32  	%r500, %r499, 1;
	shr.u64 	%rd141, %rd630, 58;
	cvt.u32.u64 	%r501, %rd141;
	and.b32  	%r502, %r501, 1;
	add.s32 	%r503, %r498, %r500;
	add.s32 	%r1820, %r503, %r502;
$L__BB0_33:
	setp.ge.u32 	%p33, %r2, %r6;
	shr.u64 	%rd142, %rd3, 58;
	cvt.u32.u64 	%r505, %rd142;
	and.b32  	%r42, %r505, 1;
	add.s32 	%r506, %r30, %r42;
	add.s32 	%r43, %r506, %r1820;
	mov.b32 	%r1821, 0;
	@%p33 bra 	$L__BB0_35;
	shr.u64 	%rd143, %rd633, 60;
	cvt.u32.u64 	%r507, %rd143;
	and.b32  	%r508, %r507, 1;
	shr.u64 	%rd144, %rd633, 59;
	cvt.u32.u64 	%r509, %rd144;
	and.b32  	%r510, %r509, 1;
	shr.u64 	%rd145, %rd633, 58;
	cvt.u32.u64 	%r511, %rd145;
	and.b32  	%r512, %r511, 1;
	add.s32 	%r513, %r508, %r510;
	add.s32 	%r1821, %r513, %r512;
$L__BB0_35:
	setp.eq.s32 	%p34, %r2, 0;
	add.s32 	%r515, %r43, %r1821;
	and.b64  	%rd146, %rd3, 576460752303423488;
	setp.eq.s64 	%p35, %rd146, 0;
	and.b32  	%r517, %r515, -2;
	setp.ne.s32 	%p36, %r517, 2;
	setp.eq.s32 	%p37, %r515, 3;
	selp.b64 	%rd147, 576460752303423488, 0, %p37;
	selp.b64 	%rd148, %rd147, 0, %p35;
	selp.b64 	%rd149, %rd148, 576460752303423488, %p36;
	selp.b64 	%rd150, %rd148, %rd149, %p35;
	or.b64  	%rd19, %rd150, %rd18;
	mov.b32 	%r1822, 0;
	@%p34 bra 	$L__BB0_37;
	shr.u64 	%rd151, %rd630, 59;
	cvt.u32.u64 	%r518, %rd151;
	and.b32  	%r519, %r518, 1;
	shr.u64 	%rd152, %rd630, 58;
	cvt.u32.u64 	%r520, %rd152;
	and.b32  	%r521, %r520, 1;
	shr.u64 	%rd153, %rd630, 57;
	cvt.u32.u64 	%r522, %rd153;
	and.b32  	%r523, %r522, 1;
	add.s32 	%r524, %r519, %r521;
	add.s32 	%r1822, %r524, %r523;
$L__BB0_37:
	setp.ge.u32 	%p38, %r2, %r6;
	shr.u64 	%rd154, %rd3, 57;
	cvt.u32.u64 	%r526, %rd154;
	and.b32  	%r48, %r526, 1;
	add.s32 	%r527, %r36, %r48;
	add.s32 	%r49, %r527, %r1822;
	mov.b32 	%r1823, 0;
	@%p38 bra 	$L__BB0_39;
	shr.u64 	%rd155, %rd633, 59;
	cvt.u32.u64 	%r528, %rd155;
	and.b32  	%r529, %r528, 1;
	shr.u64 	%rd156, %rd633, 58;
	cvt.u32.u64 	%r530, %rd156;
	and.b32  	%r531, %r530, 1;
	shr.u64 	%rd157, %rd633, 57;
	cvt.u32.u64 	%r532, %rd157;
	and.b32  	%r533, %r532, 1;
	add.s32 	%r534, %r529, %r531;
	add.s32 	%r1823, %r534, %r533;
$L__BB0_39:
	setp.eq.s32 	%p39, %r2, 0;
	add.s32 	%r536, %r49, %r1823;
	and.b64  	%rd158, %rd3, 288230376151711744;
	setp.eq.s64 	%p40, %rd158, 0;
	and.b32  	%r538, %r536, -2;
	setp.ne.s32 	%p41, %r538, 2;
	setp.eq.s32 	%p42, %r536, 3;
	selp.b64 	%rd159, 288230376151711744, 0, %p42;
	selp.b64 	%rd160, %rd159, 0, %p40;
	selp.b64 	%rd161, %rd160, 288230376151711744, %p41;
	selp.b64 	%rd162, %rd160, %rd161, %p40;
	or.b64  	%rd20, %rd162, %rd19;
	mov.b32 	%r1824, 0;
	@%p39 bra 	$L__BB0_41;
	shr.u64 	%rd163, %rd630, 58;
	cvt.u32.u64 	%r539, %rd163;
	and.b32  	%r540, %r539, 1;
	shr.u64 	%rd164, %rd630, 57;
	cvt.u32.u64 	%r541, %rd164;
	and.b32  	%r542, %r541, 1;
	shr.u64 	%rd165, %rd630, 56;
	cvt.u32.u64 	%r543, %rd165;
	and.b32  	%r544, %r543, 1;
	add.s32 	%r545, %r540, %r542;
	add.s32 	%r1824, %r545, %r544;
$L__BB0_41:
	setp.ge.u32 	%p43, %r2, %r6;
	shr.u64 	%rd166, %rd3, 56;
	cvt.u32.u64 	%r547, %rd166;
	and.b32  	%r54, %r547, 1;
	add.s32 	%r548, %r42, %r54;
	add.s32 	%r55, %r548, %r1824;
	mov.b32 	%r1825, 0;
	@%p43 bra 	$L__BB0_43;
	shr.u64 	%rd167, %rd633, 58;
	cvt.u32.u64 	%r549, %rd167;
	and.b32  	%r550, %r549, 1;
	shr.u64 	%rd168, %rd633, 57;
	cvt.u32.u64 	%r551, %rd168;
	and.b32  	%r552, %r551, 1;
	shr.u64 	%rd169, %rd633, 56;
	cvt.u32.u64 	%r553, %rd169;
	and.b32  	%r554, %r553, 1;
	add.s32 	%r555, %r550, %r552;
	add.s32 	%r1825, %r555, %r554;
$L__BB0_43:
	setp.eq.s32 	%p44, %r2, 0;
	add.s32 	%r557, %r55, %r1825;
	and.b64  	%rd170, %rd3, 144115188075855872;
	setp.eq.s64 	%p45, %rd170, 0;
	and.b32  	%r559, %r557, -2;
	setp.ne.s32 	%p46, %r559, 2;
	setp.eq.s32 	%p47, %r557, 3;
	selp.b64 	%rd171, 144115188075855872, 0, %p47;
	selp.b64 	%rd172, %rd171, 0, %p45;
	selp.b64 	%rd173, %rd172, 144115188075855872, %p46;
	selp.b64 	%rd174, %rd172, %rd173, %p45;
	or.b64  	%rd21, %rd174, %rd20;
	mov.b32 	%r1826, 0;
	@%p44 bra 	$L__BB0_45;
	shr.u64 	%rd175, %rd630, 57;
	cvt.u32.u64 	%r560, %rd175;
	and.b32  	%r561, %r560, 1;
	shr.u64 	%rd176, %rd630, 56;
	cvt.u32.u64 	%r562, %rd176;
	and.b32  	%r563, %r562, 1;
	shr.u64 	%rd177, %rd630, 55;
	cvt.u32.u64 	%r564, %rd177;
	and.b32  	%r565, %r564, 1;
	add.s32 	%r566, %r561, %r563;
	add.s32 	%r1826, %r566, %r565;
$L__BB0_45:
	setp.ge.u32 	%p48, %r2, %r6;
	shr.u64 	%rd178, %rd3, 55;
	cvt.u32.u64 	%r568, %rd178;
	and.b32  	%r60, %r568, 1;
	add.s32 	%r569, %r48, %r60;
	add.s32 	%r61, %r569, %r1826;
	mov.b32 	%r1827, 0;
	@%p48 bra 	$L__BB0_47;
	shr.u64 	%rd179, %rd633, 57;
	cvt.u32.u64 	%r570, %rd179;
	and.b32  	%r571, %r570, 1;
	shr.u64 	%rd180, %rd633, 56;
	cvt.u32.u64 	%r572, %rd180;
	and.b32  	%r573, %r572, 1;
	shr.u64 	%rd181, %rd633, 55;
	cvt.u32.u64 	%r574, %rd181;
	and.b32  	%r575, %r574, 1;
	add.s32 	%r576, %r571, %r573;
	add.s32 	%r1827, %r576, %r575;
$L__BB0_47:
	setp.eq.s32 	%p49, %r2, 0;
	add.s32 	%r578, %r61, %r1827;
	and.b64  	%rd182, %rd3, 72057594037927936;
	setp.eq.s64 	%p50, %rd182, 0;
	and.b32  	%r580, %r578, -2;
	setp.ne.s32 	%p51, %r580, 2;
	setp.eq.s32 	%p52, %r578, 3;
	selp.b64 	%rd183, 72057594037927936, 0, %p52;
	selp.b64 	%rd184, %rd183, 0, %p50;
	selp.b64 	%rd185, %rd184, 72057594037927936, %p51;
	selp.b64 	%rd186, %rd184, %rd185, %p50;
	or.b64  	%rd22, %rd186, %rd21;
	mov.b32 	%r1828, 0;
	@%p49 bra 	$L__BB0_49;
	shr.u64 	%rd187, %rd630, 56;
	cvt.u32.u64 	%r581, %rd187;
	and.b32  	%r582, %r581, 1;
	shr.u64 	%rd188, %rd630, 55;
	cvt.u32.u64 	%r583, %rd188;
	and.b32  	%r584, %r583, 1;
	shr.u64 	%rd189, %rd630, 54;
	cvt.u32.u64 	%r585, %rd189;
	and.b32  	%r586, %r585, 1;
	add.s32 	%r587, %r582, %r584;
	add.s32 	%r1828, %r587, %r586;
$L__BB0_49:
	setp.ge.u32 	%p53, %r2, %r6;
	shr.u64 	%rd190, %rd3, 54;
	cvt.u32.u64 	%r589, %rd190;
	and.b32  	%r66, %r589, 1;
	add.s32 	%r590, %r54, %r66;
	add.s32 	%r67, %r590, %r1828;
	mov.b32 	%r1829, 0;
	@%p53 bra 	$L__BB0_51;
	shr.u64 	%rd191, %rd633, 56;
	cvt.u32.u64 	%r591, %rd191;
	and.b32  	%r592, %r591, 1;
	shr.u64 	%rd192, %rd633, 55;
	cvt.u32.u64 	%r593, %rd192;
	and.b32  	%r594, %r593, 1;
	shr.u64 	%rd193, %rd633, 54;
	cvt.u32.u64 	%r595, %rd193;
	and.b32  	%r596, %r595, 1;
	add.s32 	%r597, %r592, %r594;
	add.s32 	%r1829, %r597, %r596;
$L__BB0_51:
	setp.eq.s32 	%p54, %r2, 0;
	add.s32 	%r599, %r67, %r1829;
	and.b64  	%rd194, %rd3, 36028797018963968;
	setp.eq.s64 	%p55, %rd194, 0;
	and.b32  	%r601, %r599, -2;
	setp.ne.s32 	%p56, %r601, 2;
	setp.eq.s32 	%p57, %r599, 3;
	selp.b64 	%rd195, 36028797018963968, 0, %p57;
	selp.b64 	%rd196, %rd195, 0, %p55;
	selp.b64 	%rd197, %rd196, 36028797018963968, %p56;
	selp.b64 	%rd198, %rd196, %rd197, %p55;
	or.b64  	%rd23, %rd198, %rd22;
	mov.b32 	%r1830, 0;
	@%p54 bra 	$L__BB0_53;
	shr.u64 	%rd199, %rd630, 55;
	cvt.u32.u64 	%r602, %rd199;
	and.b32  	%r603, %r602, 1;
	shr.u64 	%rd200, %rd630, 54;
	cvt.u32.u64 	%r604, %rd200;
	and.b32  	%r605, %r604, 1;
	shr.u64 	%rd201, %rd630, 53;
	cvt.u32.u64 	%r606, %rd201;
	and.b32  	%r607, %r606, 1;
	add.s32 	%r608, %r603, %r605;
	add.s32 	%r1830, %r608, %r607;
$L__BB0_53:
	setp.ge.u32 	%p58, %r2, %r6;
	shr.u64 	%rd202, %rd3, 53;
	cvt.u32.u64 	%r610, %rd202;
	and.b32  	%r72, %r610, 1;
	add.s32 	%r611, %r60, %r72;
	add.s32 	%r73, %r611, %r1830;
	mov.b32 	%r1831, 0;
	@%p58 bra 	$L__BB0_55;
	shr.u64 	%rd203, %rd633, 55;
	cvt.u32.u64 	%r612, %rd203;
	and.b32  	%r613, %r612, 1;
	shr.u64 	%rd204, %rd633, 54;
	cvt.u32.u64 	%r614, %rd204;
	and.b32  	%r615, %r614, 1;
	shr.u64 	%rd205, %rd633, 53;
	cvt.u32.u64 	%r616, %rd205;
	and.b32  	%r617, %r616, 1;
	add.s32 	%r618, %r613, %r615;
	add.s32 	%r1831, %r618, %r617;
$L__BB0_55:
	setp.eq.s32 	%p59, %r2, 0;
	add.s32 	%r620, %r73, %r1831;
	and.b64  	%rd206, %rd3, 18014398509481984;
	setp.eq.s64 	%p60, %rd206, 0;
	and.b32  	%r622, %r620, -2;
	setp.ne.s32 	%p61, %r622, 2;
	setp.eq.s32 	%p62, %r620, 3;
	selp.b64 	%rd207, 18014398509481984, 0, %p62;
	selp.b64 	%rd208, %rd207, 0, %p60;
	selp.b64 	%rd209, %rd208, 18014398509481984, %p61;
	selp.b64 	%rd210, %rd208, %rd209, %p60;
	or.b64  	%rd24, %rd210, %rd23;
	mov.b32 	%r1832, 0;
	@%p59 bra 	$L__BB0_57;
	shr.u64 	%rd211, %rd630, 54;
	cvt.u32.u64 	%r623, %rd211;
	and.b32  	%r624, %r623, 1;
	shr.u64 	%rd212, %rd630, 53;
	cvt.u32.u64 	%r625, %rd212;
	and.b32  	%r626, %r625, 1;
	shr.u64 	%rd213, %rd630, 52;
	cvt.u32.u64 	%r627, %rd213;
	and.b32  	%r628, %r627, 1;
	add.s32 	%r629, %r624, %r626;
	add.s32 	%r1832, %r629, %r628;
$L__BB0_57:
	setp.ge.u32 	%p63, %r2, %r6;
	shr.u64 	%rd214, %rd3, 52;
	cvt.u32.u64 	%r631, %rd214;
	and.b32  	%r78, %r631, 1;
	add.s32 	%r632, %r66, %r78;
	add.s32 	%r79, %r632, %r1832;
	mov.b32 	%r1833, 0;
	@%p63 bra 	$L__BB0_59;
	shr.u64 	%rd215, %rd633, 54;
	cvt.u32.u64 	%r633, %rd215;
	and.b32  	%r634, %r633, 1;
	shr.u64 	%rd216, %rd633, 53;
	cvt.u32.u64 	%r635, %rd216;
	and.b32  	%r636, %r635, 1;
	shr.u64 	%rd217, %rd633, 52;
	cvt.u32.u64 	%r637, %rd217;
	and.b32  	%r638, %r637, 1;
	add.s32 	%r639, %r634, %r636;
	add.s32 	%r1833, %r639, %r638;
$L__BB0_59:
	setp.eq.s32 	%p64, %r2, 0;
	add.s32 	%r641, %r79, %r1833;
	and.b64  	%rd218, %rd3, 9007199254740992;
	setp.eq.s64 	%p65, %rd218, 0;
	and.b32  	%r643, %r641, -2;
	setp.ne.s32 	%p66, %r643, 2;
	setp.eq.s32 	%p67, %r641, 3;
	selp.b64 	%rd219, 9007199254740992, 0, %p67;
	selp.b64 	%rd220, %rd219, 0, %p65;
	selp.b64 	%rd221, %rd220, 9007199254740992, %p66;
	selp.b64 	%rd222, %rd220, %rd221, %p65;
	or.b64  	%rd25, %rd222, %rd24;
	mov.b32 	%r1834, 0;
	@%p64 bra 	$L__BB0_61;
	shr.u64 	%rd223, %rd630, 53;
	cvt.u32.u64 	%r644, %rd223;
	and.b32  	%r645, %r644, 1;
	shr.u64 	%rd224, %rd630, 52;
	cvt.u32.u64 	%r646, %rd224;
	and.b32  	%r647, %r646, 1;
	shr.u64 	%rd225, %rd630, 51;
	cvt.u32.u64 	%r648, %rd225;
	and.b32  	%r649, %r648, 1;
	add.s32 	%r650, %r645, %r647;
	add.s32 	%r1834, %r650, %r649;
$L__BB0_61:
	setp.ge.u32 	%p68, %r2, %r6;
	shr.u64 	%rd226, %rd3, 51;
	cvt.u32.u64 	%r652, %rd226;
	and.b32  	%r84, %r652, 1;
	add.s32 	%r653, %r72, %r84;
	add.s32 	%r85, %r653, %r1834;
	mov.b32 	%r1835, 0;
	@%p68 bra 	$L__BB0_63;
	shr.u64 	%rd227, %rd633, 53;
	cvt.u32.u64 	%r654, %rd227;
	and.b32  	%r655, %r654, 1;
	shr.u64 	%rd228, %rd633, 52;
	cvt.u32.u64 	%r656, %rd228;
	and.b32  	%r657, %r656, 1;
	shr.u64 	%rd229, %rd633, 51;
	cvt.u32.u64 	%r658, %rd229;
	and.b32  	%r659, %r658, 1;
	add.s32 	%r660, %r655, %r657;
	add.s32 	%r1835, %r660, %r659;
$L__BB0_63:
	setp.eq.s32 	%p69, %r2, 0;
	add.s32 	%r662, %r85, %r1835;
	and.b64  	%rd230, %rd3, 4503599627370496;
	setp.eq.s64 	%p70, %rd230, 0;
	and.b32  	%r664, %r662, -2;
	setp.ne.s32 	%p71, %r664, 2;
	setp.eq.s32 	%p72, %r662, 3;
	selp.b64 	%rd231, 4503599627370496, 0, %p72;
	selp.b64 	%rd232, %rd231, 0, %p70;
	selp.b64 	%rd233, %rd232, 4503599627370496, %p71;
	selp.b64 	%rd234, %rd232, %rd233, %p70;
	or.b64  	%rd26, %rd234, %rd25;
	mov.b32 	%r1836, 0;
	@%p69 bra 	$L__BB0_65;
	shr.u64 	%rd235, %rd630, 52;
	cvt.u32.u64 	%r665, %rd235;
	and.b32  	%r666, %r665, 1;
	shr.u64 	%rd236, %rd630, 51;
	cvt.u32.u64 	%r667, %rd236;
	and.b32  	%r668, %r667, 1;
	shr.u64 	%rd237, %rd630, 50;
	cvt.u32.u64 	%r669, %rd237;
	and.b32  	%r670, %r669, 1;
	add.s32 	%r671, %r666, %r668;
	add.s32 	%r1836, %r671, %r670;
$L__BB0_65:
	setp.ge.u32 	%p73, %r2, %r6;
	shr.u64 	%rd238, %rd3, 50;
	cvt.u32.u64 	%r673, %rd238;
	and.b32  	%r90, %r673, 1;
	add.s32 	%r674, %r78, %r90;
	add.s32 	%r91, %r674, %r1836;
	mov.b32 	%r1837, 0;
	@%p73 bra 	$L__BB0_67;
	shr.u64 	%rd239, %rd633, 52;
	cvt.u32.u64 	%r675, %rd239;
	and.b32  	%r676, %r675, 1;
	shr.u64 	%rd240, %rd633, 51;
	cvt.u32.u64 	%r677, %rd240;
	and.b32  	%r678, %r677, 1;
	shr.u64 	%rd241, %rd633, 50;
	cvt.u32.u64 	%r679, %rd241;
	and.b32  	%r680, %r679, 1;
	add.s32 	%r681, %r676, %r678;
	add.s32 	%r1837, %r681, %r680;
$L__BB0_67:
	setp.eq.s32 	%p74, %r2, 0;
	add.s32 	%r683, %r91, %r1837;
	and.b64  	%rd242, %rd3, 2251799813685248;
	setp.eq.s64 	%p75, %rd242, 0;
	and.b32  	%r685, %r683, -2;
	setp.ne.s32 	%p76, %r685, 2;
	setp.eq.s32 	%p77, %r683, 3;
	selp.b64 	%rd243, 2251799813685248, 0, %p77;
	selp.b64 	%rd244, %rd243, 0, %p75;
	selp.b64 	%rd245, %rd244, 2251799813685248, %p76;
	selp.b64 	%rd246, %rd244, %rd245, %p75;
	or.b64  	%rd27, %rd246, %rd26;
	mov.b32 	%r1838, 0;
	@%p74 bra 	$L__BB0_69;
	shr.u64 	%rd247, %rd630, 51;
	cvt.u32.u64 	%r686, %rd247;
	and.b32  	%r687, %r686, 1;
	shr.u64 	%rd248, %rd630, 50;
	cvt.u32.u64 	%r688, %rd248;
	and.b32  	%r689, %r688, 1;
	shr.u64 	%rd249, %rd630, 49;
	cvt.u32.u64 	%r690, %rd249;
	and.b32  	%r691, %r690, 1;
	add.s32 	%r692, %r687, %r689;
	add.s32 	%r1838, %r692, %r691;
$L__BB0_69:
	setp.ge.u32 	%p78, %r2, %r6;
	shr.u64 	%rd250, %rd3, 49;
	cvt.u32.u64 	%r694, %rd250;
	and.b32  	%r96, %r694, 1;
	add.s32 	%r695, %r84, %r96;
	add.s32 	%r97, %r695, %r1838;
	mov.b32 	%r1839, 0;
	@%p78 bra 	$L__BB0_71;
	shr.u64 	%rd251, %rd633, 51;
	cvt.u32.u64 	%r696, %rd251;
	and.b32  	%r697, %r696, 1;
	shr.u64 	%rd252, %rd633, 50;
	cvt.u32.u64 	%r698, %rd252;
	and.b32  	%r699, %r698, 1;
	shr.u64 	%rd253, %rd633, 49;
	cvt.u32.u64 	%r700, %rd253;
	and.b32  	%r701, %r700, 1;
	add.s32 	%r702, %r697, %r699;
	add.s32 	%r1839, %r702, %r701;
$L__BB0_71:
	setp.eq.s32 	%p79, %r2, 0;
	add.s32 	%r704, %r97, %r1839;
	and.b64  	%rd254, %rd3, 1125899906842624;
	setp.eq.s64 	%p80, %rd254, 0;
	and.b32  	%r706, %r704, -2;
	setp.ne.s32 	%p81, %r706, 2;
	setp.eq.s32 	%p82, %r704, 3;
	selp.b64 	%rd255, 1125899906842624, 0, %p82;
	selp.b64 	%rd256, %rd255, 0, %p80;
	selp.b64 	%rd257, %rd256, 1125899906842624, %p81;
	selp.b64 	%rd258, %rd256, %rd257, %p80;
	or.b64  	%rd28, %rd258, %rd27;
	mov.b32 	%r1840, 0;
	@%p79 bra 	$L__BB0_73;
	shr.u64 	%rd259, %rd630, 50;
	cvt.u32.u64 	%r707, %rd259;
	and.b32  	%r708, %r707, 1;
	shr.u64 	%rd260, %rd630, 49;
	cvt.u32.u64 	%r709, %rd260;
	and.b32  	%r710, %r709, 1;
	shr.u64 	%rd261, %rd630, 48;
	cvt.u32.u64 	%r711, %rd261;
	and.b32  	%r712, %r711, 1;
	add.s32 	%r713, %r708, %r710;
	add.s32 	%r1840, %r713, %r712;
$L__BB0_73:
	setp.ge.u32 	%p83, %r2, %r6;
	shr.u64 	%rd262, %rd3, 48;
	cvt.u32.u64 	%r715, %rd262;
	and.b32  	%r102, %r715, 1;
	add.s32 	%r716, %r90, %r102;
	add.s32 	%r103, %r716, %r1840;
	mov.b32 	%r1841, 0;
	@%p83 bra 	$L__BB0_75;
	shr.u64 	%rd263, %rd633, 50;
	cvt.u32.u64 	%r717, %rd263;
	and.b32  	%r718, %r717, 1;
	shr.u64 	%rd264, %rd633, 49;
	cvt.u32.u64 	%r719, %rd264;
	and.b32  	%r720, %r719, 1;
	shr.u64 	%rd265, %rd633, 48;
	cvt.u32.u64 	%r721, %rd265;
	and.b32  	%r722, %r721, 1;
	add.s32 	%r723, %r718, %r720;
	add.s32 	%r1841, %r723, %r722;
$L__BB0_75:
	setp.eq.s32 	%p84, %r2, 0;
	add.s32 	%r725, %r103, %r1841;
	and.b64  	%rd266, %rd3, 562949953421312;
	setp.eq.s64 	%p85, %rd266, 0;
	and.b32  	%r727, %r725, -2;
	setp.ne.s32 	%p86, %r727, 2;
	setp.eq.s32 	%p87, %r725, 3;
	selp.b64 	%rd267, 562949953421312, 0, %p87;
	selp.b64 	%rd268, %rd267, 0, %p85;
	selp.b64 	%rd269, %rd268, 562949953421312, %p86;
	selp.b64 	%rd270, %rd268, %rd269, %p85;
	or.b64  	%rd29, %rd270, %rd28;
	mov.b32 	%r1842, 0;
	@%p84 bra 	$L__BB0_77;
	shr.u64 	%rd271, %rd630, 49;
	cvt.u32.u64 	%r728, %rd271;
	and.b32  	%r729, %r728, 1;
	shr.u64 	%rd272, %rd630, 48;
	cvt.u32.u64 	%r730, %rd272;
	and.b32  	%r731, %r730, 1;
	shr.u64 	%rd273, %rd630, 47;
	cvt.u32.u64 	%r732, %rd273;
	and.b32  	%r733, %r732, 1;
	add.s32 	%r734, %r729, %r731;
	add.s32 	%r1842, %r734, %r733;
$L__BB0_77:
	setp.ge.u32 	%p88, %r2, %r6;
	shr.u64 	%rd274, %rd3, 47;
	cvt.u32.u64 	%r736, %rd274;
	and.b32  	%r108, %r736, 1;
	add.s32 	%r737, %r96, %r108;
	add.s32 	%r109, %r737, %r1842;
	mov.b32 	%r1843, 0;
	@%p88 bra 	$L__BB0_79;
	shr.u64 	%rd275, %rd633, 49;
	cvt.u32.u64 	%r738, %rd275;
	and.b32  	%r739, %r738, 1;
	shr.u64 	%rd276, %rd633, 48;
	cvt.u32.u64 	%r740, %rd276;
	and.b32  	%r741, %r740, 1;
	shr.u64 	%rd277, %rd633, 47;
	cvt.u32.u64 	%r742, %rd277;
	and.b32  	%r743, %r742, 1;
	add.s32 	%r744, %r739, %r741;
	add.s32 	%r1843, %r744, %r743;
$L__BB0_79:
	setp.eq.s32 	%p89, %r2, 0;
	add.s32 	%r746, %r109, %r1843;
	and.b64  	%rd278, %rd3, 281474976710656;
	setp.eq.s64 	%p90, %rd278, 0;
	and.b32  	%r748, %r746, -2;
	setp.ne.s32 	%p91, %r748, 2;
	setp.eq.s32 	%p92, %r746, 3;
	selp.b64 	%rd279, 281474976710656, 0, %p92;
	selp.b64 	%rd280, %rd279, 0, %p90;
	selp.b64 	%rd281, %rd280, 281474976710656, %p91;
	selp.b64 	%rd282, %rd280, %rd281, %p90;
	or.b64  	%rd30, %rd282, %rd29;
	mov.b32 	%r1844, 0;
	@%p89 bra 	$L__BB0_81;
	shr.u64 	%rd283, %rd630, 48;
	cvt.u32.u64 	%r749, %rd283;
	and.b32  	%r750, %r749, 1;
	shr.u64 	%rd284, %rd630, 47;
	cvt.u32.u64 	%r751, %rd284;
	and.b32  	%r752, %r751, 1;
	shr.u64 	%rd285, %rd630, 46;
	cvt.u32.u64 	%r753, %rd285;
	and.b32  	%r754, %r753, 1;
	add.s32 	%r755, %r750, %r752;
	add.s32 	%r1844, %r755, %r754;
$L__BB0_81:
	setp.ge.u32 	%p93, %r2, %r6;
	shr.u64 	%rd286, %rd3, 46;
	cvt.u32.u64 	%r757, %rd286;
	and.b32  	%r114, %r757, 1;
	add.s32 	%r758, %r102, %r114;
	add.s32 	%r115, %r758, %r1844;
	mov.b32 	%r1845, 0;
	@%p93 bra 	$L__BB0_83;
	shr.u64 	%rd287, %rd633, 48;
	cvt.u32.u64 	%r759, %rd287;
	and.b32  	%r760, %r759, 1;
	shr.u64 	%rd288, %rd633, 47;
	cvt.u32.u64 	%r761, %rd288;
	and.b32  	%r762, %r761, 1;
	shr.u64 	%rd289, %rd633, 46;
	cvt.u32.u64 	%r763, %rd289;
	and.b32  	%r764, %r763, 1;
	add.s32 	%r765, %r760, %r762;
	add.s32 	%r1845, %r765, %r764;
$L__BB0_83:
	setp.eq.s32 	%p94, %r2, 0;
	add.s32 	%r767, %r115, %r1845;
	and.b64  	%rd290, %rd3, 140737488355328;
	setp.eq.s64 	%p95, %rd290, 0;
	and.b32  	%r769, %r767, -2;
	setp.ne.s32 	%p96, %r769, 2;
	setp.eq.s32 	%p97, %r767, 3;
	selp.b64 	%rd291, 140737488355328, 0, %p97;
	selp.b64 	%rd292, %rd291, 0, %p95;
	selp.b64 	%rd293, %rd292, 140737488355328, %p96;
	selp.b64 	%rd294, %rd292, %rd293, %p95;
	or.b64  	%rd31, %rd294, %rd30;
	mov.b32 	%r1846, 0;
	@%p94 bra 	$L__BB0_85;
	shr.u64 	%rd295, %rd630, 47;
	cvt.u32.u64 	%r770, %rd295;
	and.b32  	%r771, %r770, 1;
	shr.u64 	%rd296, %rd630, 46;
	cvt.u32.u64 	%r772, %rd296;
	and.b32  	%r773, %r772, 1;
	shr.u64 	%rd297, %rd630, 45;
	cvt.u32.u64 	%r774, %rd297;
	and.b32  	%r775, %r774, 1;
	add.s32 	%r776, %r771, %r773;
	add.s32 	%r1846, %r776, %r775;
$L__BB0_85:
	setp.ge.u32 	%p98, %r2, %r6;
	shr.u64 	%rd298, %rd3, 45;
	cvt.u32.u64 	%r778, %rd298;
	and.b32  	%r120, %r778, 1;
	add.s32 	%r779, %r108, %r120;
	add.s32 	%r121, %r779, %r1846;
	mov.b32 	%r1847, 0;
	@%p98 bra 	$L__BB0_87;
	shr.u64 	%rd299, %rd633, 47;
	cvt.u32.u64 	%r780, %rd299;
	and.b32  	%r781, %r780, 1;
	shr.u64 	%rd300, %rd633, 46;
	cvt.u32.u64 	%r782, %rd300;
	and.b32  	%r783, %r782, 1;
	shr.u64 	%rd301, %rd633, 45;
	cvt.u32.u64 	%r784, %rd301;
	and.b32  	%r785, %r784, 1;
	add.s32 	%r786, %r781, %r783;
	add.s32 	%r1847, %r786, %r785;
$L__BB0_87:
	setp.eq.s32 	%p99, %r2, 0;
	add.s32 	%r788, %r121, %r1847;
	and.b64  	%rd302, %rd3, 70368744177664;
	setp.eq.s64 	%p100, %rd302, 0;
	and.b32  	%r790, %r788, -2;
	setp.ne.s32 	%p101, %r790, 2;
	setp.eq.s32 	%p102, %r788, 3;
	selp.b64 	%rd303, 70368744177664, 0, %p102;
	selp.b64 	%rd304, %rd303, 0, %p100;
	selp.b64 	%rd305, %rd304, 70368744177664, %p101;
	selp.b64 	%rd306, %rd304, %rd305, %p100;
	or.b64  	%rd32, %rd306, %rd31;
	mov.b32 	%r1848, 0;
	@%p99 bra 	$L__BB0_89;
	shr.u64 	%rd307, %rd630, 46;
	cvt.u32.u64 	%r791, %rd307;
	and.b32  	%r792, %r791, 1;
	shr.u64 	%rd308, %rd630, 45;
	cvt.u32.u64 	%r793, %rd308;
	and.b32  	%r794, %r793, 1;
	shr.u64 	%rd309, %rd630, 44;
	cvt.u32.u64 	%r795, %rd309;
	and.b32  	%r796, %r795, 1;
	add.s32 	%r797, %r792, %r794;
	add.s32 	%r1848, %r797, %r796;
$L__BB0_89:
	setp.ge.u32 	%p103, %r2, %r6;
	shr.u64 	%rd310, %rd3, 44;
	cvt.u32.u64 	%r799, %rd310;
	and.b32  	%r126, %r799, 1;
	add.s32 	%r800, %r114, %r126;
	add.s32 	%r127, %r800, %r1848;
	mov.b32 	%r1849, 0;
	@%p103 bra 	$L__BB0_91;
	shr.u64 	%rd311, %rd633, 46;
	cvt.u32.u64 	%r801, %rd311;
	and.b32  	%r802, %r801, 1;
	shr.u64 	%rd312, %rd633, 45;
	cvt.u32.u64 	%r803, %rd312;
	and.b32  	%r804, %r803, 1;
	shr.u64 	%rd313, %rd633, 44;
	cvt.u32.u64 	%r805, %rd313;
	and.b32  	%r806, %r805, 1;
	add.s32 	%r807, %r802, %r804;
	add.s32 	%r1849, %r807, %r806;
$L__BB0_91:
	setp.eq.s32 	%p104, %r2, 0;
	add.s32 	%r809, %r127, %r1849;
	and.b64  	%rd314, %rd3, 35184372088832;
	setp.eq.s64 	%p105, %rd314, 0;
	and.b32  	%r811, %r809, -2;
	setp.ne.s32 	%p106, %r811, 2;
	setp.eq.s32 	%p107, %r809, 3;
	selp.b64 	%rd315, 35184372088832, 0, %p107;
	selp.b64 	%rd316, %rd315, 0, %p105;
	selp.b64 	%rd317, %rd316, 35184372088832, %p106;
	selp.b64 	%rd318, %rd316, %rd317, %p105;
	or.b64  	%rd33, %rd318, %rd32;
	mov.b32 	%r1850, 0;
	@%p104 bra 	$L__BB0_93;
	shr.u64 	%rd319, %rd630, 45;
	cvt.u32.u64 	%r812, %rd319;
	and.b32  	%r813, %r812, 1;
	shr.u64 	%rd320, %rd630, 44;
	cvt.u32.u64 	%r814, %rd320;
	and.b32  	%r815, %r814, 1;
	shr.u64 	%rd321, %rd630, 43;
	cvt.u32.u64 	%r816, %rd321;
	and.b32  	%r817, %r816, 1;
	add.s32 	%r818, %r813, %r815;
	add.s32 	%r1850, %r818, %r817;
$L__BB0_93:
	setp.ge.u32 	%p108, %r2, %r6;
	shr.u64 	%rd322, %rd3, 43;
	cvt.u32.u64 	%r820, %rd322;
	and.b32  	%r132, %r820, 1;
	add.s32 	%r821, %r120, %r132;
	add.s32 	%r133, %r821, %r1850;
	mov.b32 	%r1851, 0;
	@%p108 bra 	$L__BB0_95;
	shr.u64 	%rd323, %rd633, 45;
	cvt.u32.u64 	%r822, %rd323;
	and.b32  	%r823, %r822, 1;
	shr.u64 	%rd324, %rd633, 44;
	cvt.u32.u64 	%r824, %rd324;
	and.b32  	%r825, %r824, 1;
	shr.u64 	%rd325, %rd633, 43;
	cvt.u32.u64 	%r826, %rd325;
	and.b32  	%r827, %r826, 1;
	add.s32 	%r828, %r823, %r825;
	add.s32 	%r1851, %r828, %r827;
$L__BB0_95:
	setp.eq.s32 	%p109, %r2, 0;
	add.s32 	%r830, %r133, %r1851;
	and.b64  	%rd326, %rd3, 17592186044416;
	setp.eq.s64 	%p110, %rd326, 0;
	and.b32  	%r832, %r830, -2;
	setp.ne.s32 	%p111, %r832, 2;
	setp.eq.s32 	%p112, %r830, 3;
	selp.b64 	%rd327, 17592186044416, 0, %p112;
	selp.b64 	%rd328, %rd327, 0, %p110;
	selp.b64 	%rd329, %rd328, 17592186044416, %p111;
	selp.b64 	%rd330, %rd328, %rd329, %p110;
	or.b64  	%rd34, %rd330, %rd33;
	mov.b32 	%r1852, 0;
	@%p109 bra 	$L__BB0_97;
	shr.u64 	%rd331, %rd630, 44;
	cvt.u32.u64 	%r833, %rd331;
	and.b32  	%r834, %r833, 1;
	shr.u64 	%rd332, %rd630, 43;
	cvt.u32.u64 	%r835, %rd332;
	and.b32  	%r836, %r835, 1;
	shr.u64 	%rd333, %rd630, 42;
	cvt.u32.u64 	%r837, %rd333;
	and.b32  	%r838, %r837, 1;
	add.s32 	%r839, %r834, %r836;
	add.s32 	%r1852, %r839, %r838;
$L__BB0_97:
	setp.ge.u32 	%p113, %r2, %r6;
	shr.u64 	%rd334, %rd3, 42;
	cvt.u32.u64 	%r841, %rd334;
	and.b32  	%r138, %r841, 1;
	add.s32 	%r842, %r126, %r138;
	add.s32 	%r139, %r842, %r1852;
	mov.b32 	%r1853, 0;
	@%p113 bra 	$L__BB0_99;
	shr.u64 	%rd335, %rd633, 44;
	cvt.u32.u64 	%r843, %rd335;
	and.b32  	%r844, %r843, 1;
	shr.u64 	%rd336, %rd633, 43;
	cvt.u32.u64 	%r845, %rd336;
	and.b32  	%r846, %r845, 1;
	shr.u64 	%rd337, %rd633, 42;
	cvt.u32.u64 	%r847, %rd337;
	and.b32  	%r848, %r847, 1;
	add.s32 	%r849, %r844, %r846;
	add.s32 	%r1853, %r849, %r848;
$L__BB0_99:
	setp.eq.s32 	%p114, %r2, 0;
	add.s32 	%r851, %r139, %r1853;
	and.b64  	%rd338, %rd3, 8796093022208;
	setp.eq.s64 	%p115, %rd338, 0;
	and.b32  	%r853, %r851, -2;
	setp.ne.s32 	%p116, %r853, 2;
	setp.eq.s32 	%p117, %r851, 3;
	selp.b64 	%rd339, 8796093022208, 0, %p117;
	selp.b64 	%rd340, %rd339, 0, %p115;
	selp.b64 	%rd341, %rd340, 8796093022208, %p116;
	selp.b64 	%rd342, %rd340, %rd341, %p115;
	or.b64  	%rd35, %rd342, %rd34;
	mov.b32 	%r1854, 0;
	@%p114 bra 	$L__BB0_101;
	shr.u64 	%rd343, %rd630, 43;
	cvt.u32.u64 	%r854, %rd343;
	and.b32  	%r855, %r854, 1;
	shr.u64 	%rd344, %rd630, 42;
	cvt.u32.u64 	%r856, %rd344;
	and.b32  	%r857, %r856, 1;
	shr.u64 	%rd345, %rd630, 41;
	cvt.u32.u64 	%r858, %rd345;
	and.b32  	%r859, %r858, 1;
	add.s32 	%r860, %r855, %r857;
	add.s32 	%r1854, %r860, %r859;
$L__BB0_101:
	setp.ge.u32 	%p118, %r2, %r6;
	shr.u64 	%rd346, %rd3, 41;
	cvt.u32.u64 	%r862, %rd346;
	and.b32  	%r144, %r862, 1;
	add.s32 	%r863, %r132, %r144;
	add.s32 	%r145, %r863, %r1854;
	mov.b32 	%r1855, 0;
	@%p118 bra 	$L__BB0_103;
	shr.u64 	%rd347, %rd633, 43;
	cvt.u32.u64 	%r864, %rd347;
	and.b32  	%r865, %r864, 1;
	shr.u64 	%rd348, %rd633, 42;
	cvt.u32.u64 	%r866, %rd348;
	and.b32  	%r867, %r866, 1;
	shr.u64 	%rd349, %rd633, 41;
	cvt.u32.u64 	%r868, %rd349;
	and.b32  	%r869, %r868, 1;
	add.s32 	%r870, %r865, %r867;
	add.s32 	%r1855, %r870, %r869;
$L__BB0_103:
	setp.eq.s32 	%p119, %r2, 0;
	add.s32 	%r872, %r145, %r1855;
	and.b64  	%rd350, %rd3, 4398046511104;
	setp.eq.s64 	%p120, %rd350, 0;
	and.b32  	%r874, %r872, -2;
	setp.ne.s32 	%p121, %r874, 2;
	setp.eq.s32 	%p122, %r872, 3;
	selp.b64 	%rd351, 4398046511104, 0, %p122;
	selp.b64 	%rd352, %rd351, 0, %p120;
	selp.b64 	%rd353, %rd352, 4398046511104, %p121;
	selp.b64 	%rd354, %rd352, %rd353, %p120;
	or.b64  	%rd36, %rd354, %rd35;
	mov.b32 	%r1856, 0;
	@%p119 bra 	$L__BB0_105;
	shr.u64 	%rd355, %rd630, 42;
	cvt.u32.u64 	%r875, %rd355;
	and.b32  	%r876, %r875, 1;
	shr.u64 	%rd356, %rd630, 41;
	cvt.u32.u64 	%r877, %rd356;
	and.b32  	%r878, %r877, 1;
	shr.u64 	%rd357, %rd630, 40;
	cvt.u32.u64 	%r879, %rd357;
	and.b32  	%r880, %r879, 1;
	add.s32 	%r881, %r876, %r878;
	add.s32 	%r1856, %r881, %r880;
$L__BB0_105:
	setp.ge.u32 	%p123, %r2, %r6;
	shr.u64 	%rd358, %rd3, 40;
	cvt.u32.u64 	%r883, %rd358;
	and.b32  	%r150, %r883, 1;
	add.s32 	%r884, %r138, %r150;
	add.s32 	%r151, %r884, %r1856;
	mov.b32 	%r1857, 0;
	@%p123 bra 	$L__BB0_107;
	shr.u64 	%rd359, %rd633, 42;
	cvt.u32.u64 	%r885, %rd359;
	and.b32  	%r886, %r885, 1;
	shr.u64 	%rd360, %rd633, 41;
	cvt.u32.u64 	%r887, %rd360;
	and.b32  	%r888, %r887, 1;
	shr.u64 	%rd361, %rd633, 40;
	cvt.u32.u64 	%r889, %rd361;
	and.b32  	%r890, %r889, 1;
	add.s32 	%r891, %r886, %r888;
	add.s32 	%r1857, %r891, %r890;
$L__BB0_107:
	setp.eq.s32 	%p124, %r2, 0;
	add.s32 	%r893, %r151, %r1857;
	and.b64  	%rd362, %rd3, 2199023255552;
	setp.eq.s64 	%p125, %rd362, 0;
	and.b32  	%r895, %r893, -2;
	setp.ne.s32 	%p126, %r895, 2;
	setp.eq.s32 	%p127, %r893, 3;
	selp.b64 	%rd363, 2199023255552, 0, %p127;
	selp.b64 	%rd364, %rd363, 0, %p125;
	selp.b64 	%rd365, %rd364, 2199023255552, %p126;
	selp.b64 	%rd366, %rd364, %rd365, %p125;
	or.b64  	%rd37, %rd366, %rd36;
	mov.b32 	%r1858, 0;
	@%p124 bra 	$L__BB0_109;
	shr.u64 	%rd367, %rd630, 41;
	cvt.u32.u64 	%r896, %rd367;
	and.b32  	%r897, %r896, 1;
	shr.u64 	%rd368, %rd630, 40;
	cvt.u32.u64 	%r898, %rd368;
	and.b32  	%r899, %r898, 1;
	shr.u64 	%rd369, %rd630, 39;
	cvt.u32.u64 	%r900, %rd369;
	and.b32  	%r901, %r900, 1;
	add.s32 	%r902, %r897, %r899;
	add.s32 	%r1858, %r902, %r901;
$L__BB0_109:
	setp.ge.u32 	%p128, %r2, %r6;
	shr.u64 	%rd370, %rd3, 39;
	cvt.u32.u64 	%r904, %rd370;
	and.b32  	%r156, %r904, 1;
	add.s32 	%r905, %r144, %r156;
	add.s32 	%r157, %r905, %r1858;
	mov.b32 	%r1859, 0;
	@%p128 bra 	$L__BB0_111;
	shr.u64 	%rd371, %rd633, 41;
	cvt.u32.u64 	%r906, %rd371;
	and.b32  	%r907, %r906, 1;
	shr.u64 	%rd372, %rd633, 40;
	cvt.u32.u64 	%r908, %rd372;
	and.b32  	%r909, %r908, 1;
	shr.u64 	%rd373, %rd633, 39;
	cvt.u32.u64 	%r910, %rd373;
	and.b32  	%r911, %r910, 1;
	add.s32 	%r912, %r907, %r909;
	add.s32 	%r1859, %r912, %r911;
$L__BB0_111:
	setp.eq.s32 	%p129, %r2, 0;
	add.s32 	%r914, %r157, %r1859;
	and.b64  	%rd374, %rd3, 1099511627776;
	setp.eq.s64 	%p130, %rd374, 0;
	and.b32  	%r916, %r914, -2;
	setp.ne.s32 	%p131, %r916, 2;
	setp.eq.s32 	%p132, %r914, 3;
	selp.b64 	%rd375, 1099511627776, 0, %p132;
	selp.b64 	%rd376, %rd375, 0, %p130;
	selp.b64 	%rd377, %rd376, 1099511627776, %p131;
	selp.b64 	%rd378, %rd376, %rd377, %p130;
	or.b64  	%rd38, %rd378, %rd37;
	mov.b32 	%r1860, 0;
	@%p129 bra 	$L__BB0_113;
	shr.u64 	%rd379, %rd630, 40;
	cvt.u32.u64 	%r917, %rd379;
	and.b32  	%r918, %r917, 1;
	shr.u64 	%rd380, %rd630, 39;
	cvt.u32.u64 	%r919, %rd380;
	and.b32  	%r920, %r919, 1;
	shr.u64 	%rd381, %rd630, 38;
	cvt.u32.u64 	%r921, %rd381;
	and.b32  	%r922, %r921, 1;
	add.s32 	%r923, %r918, %r920;
	add.s32 	%r1860, %r923, %r922;
$L__BB0_113:
	setp.ge.u32 	%p133, %r2, %r6;
	shr.u64 	%rd382, %rd3, 38;
	cvt.u32.u64 	%r925, %rd382;
	and.b32  	%r162, %r925, 1;
	add.s32 	%r926, %r150, %r162;
	add.s32 	%r163, %r926, %r1860;
	mov.b32 	%r1861, 0;
	@%p133 bra 	$L__BB0_115;
	shr.u64 	%rd383, %rd633, 40;
	cvt.u32.u64 	%r927, %rd383;
	and.b32  	%r928, %r927, 1;
	shr.u64 	%rd384, %rd633, 39;
	cvt.u32.u64 	%r929, %rd384;
	and.b32  	%r930, %r929, 1;
	shr.u64 	%rd385, %rd633, 38;
	cvt.u32.u64 	%r931, %rd385;
	and.b32  	%r932, %r931, 1;
	add.s32 	%r933, %r928, %r930;
	add.s32 	%r1861, %r933, %r932;
$L__BB0_115:
	setp.eq.s32 	%p134, %r2, 0;
	add.s32 	%r935, %r163, %r1861;
	and.b64  	%rd386, %rd3, 549755813888;
	setp.eq.s64 	%p135, %rd386, 0;
	and.b32  	%r937, %r935, -2;
	setp.ne.s32 	%p136, %r937, 2;
	setp.eq.s32 	%p137, %r935, 3;
	selp.b64 	%rd387, 549755813888, 0, %p137;
	selp.b64 	%rd388, %rd387, 0, %p135;
	selp.b64 	%rd389, %rd388, 549755813888, %p136;
	selp.b64 	%rd390, %rd388, %rd389, %p135;
	or.b64  	%rd39, %rd390, %rd38;
	mov.b32 	%r1862, 0;
	@%p134 bra 	$L__BB0_117;
	shr.u64 	%rd391, %rd630, 39;
	cvt.u32.u64 	%r938, %rd391;
	and.b32  	%r939, %r938, 1;
	shr.u64 	%rd392, %rd630, 38;
	cvt.u32.u64 	%r940, %rd392;
	and.b32  	%r941, %r940, 1;
	shr.u64 	%rd393, %rd630, 37;
	cvt.u32.u64 	%r942, %rd393;
	and.b32  	%r943, %r942, 1;
	add.s32 	%r944, %r939, %r941;
	add.s32 	%r1862, %r944, %r943;
$L__BB0_117:
	setp.ge.u32 	%p138, %r2, %r6;
	shr.u64 	%rd394, %rd3, 37;
	cvt.u32.u64 	%r946, %rd394;
	and.b32  	%r168, %r946, 1;
	add.s32 	%r947, %r156, %r168;
	add.s32 	%r169, %r947, %r1862;
	mov.b32 	%r1863, 0;
	@%p138 bra 	$L__BB0_119;
	shr.u64 	%rd395, %rd633, 39;
	cvt.u32.u64 	%r948, %rd395;
	and.b32  	%r949, %r948, 1;
	shr.u64 	%rd396, %rd633, 38;
	cvt.u32.u64 	%r950, %rd396;
	and.b32  	%r951, %r950, 1;
	shr.u64 	%rd397, %rd633, 37;
	cvt.u32.u64 	%r952, %rd397;
	and.b32  	%r953, %r952, 1;
	add.s32 	%r954, %r949, %r951;
	add.s32 	%r1863, %r954, %r953;
$L__BB0_119:
	setp.eq.s32 	%p139, %r2, 0;
	add.s32 	%r956, %r169, %r1863;
	and.b64  	%rd398, %rd3, 274877906944;
	setp.eq.s64 	%p140, %rd398, 0;
	and.b32  	%r958, %r956, -2;
	setp.ne.s32 	%p141, %r958, 2;
	setp.eq.s32 	%p142, %r956, 3;
	selp.b64 	%rd399, 274877906944, 0, %p142;
	selp.b64 	%rd400, %rd399, 0, %p140;
	selp.b64 	%rd401, %rd400, 274877906944, %p141;
	selp.b64 	%rd402, %rd400, %rd401, %p140;
	or.b64  	%rd40, %rd402, %rd39;
	mov.b32 	%r1864, 0;
	@%p139 bra 	$L__BB0_121;
	shr.u64 	%rd403, %rd630, 38;
	cvt.u32.u64 	%r959, %rd403;
	and.b32  	%r960, %r959, 1;
	shr.u64 	%rd404, %rd630, 37;
	cvt.u32.u64 	%r961, %rd404;
	and.b32  	%r962, %r961, 1;
	shr.u64 	%rd405, %rd630, 36;
	cvt.u32.u64 	%r963, %rd405;
	and.b32  	%r964, %r963, 1;
	add.s32 	%r965, %r960, %r962;
	add.s32 	%r1864, %r965, %r964;
$L__BB0_121:
	setp.ge.u32 	%p143, %r2, %r6;
	shr.u64 	%rd406, %rd3, 36;
	cvt.u32.u64 	%r967, %rd406;
	and.b32  	%r174, %r967, 1;
	add.s32 	%r968, %r162, %r174;
	add.s32 	%r175, %r968, %r1864;
	mov.b32 	%r1865, 0;
	@%p143 bra 	$L__BB0_123;
	shr.u64 	%rd407, %rd633, 38;
	cvt.u32.u64 	%r969, %rd407;
	and.b32  	%r970, %r969, 1;
	shr.u64 	%rd408, %rd633, 37;
	cvt.u32.u64 	%r971, %rd408;
	and.b32  	%r972, %r971, 1;
	shr.u64 	%rd409, %rd633, 36;
	cvt.u32.u64 	%r973, %rd409;
	and.b32  	%r974, %r973, 1;
	add.s32 	%r975, %r970, %r972;
	add.s32 	%r1865, %r975, %r974;
$L__BB0_123:
	setp.eq.s32 	%p144, %r2, 0;
	add.s32 	%r977, %r175, %r1865;
	and.b64  	%rd410, %rd3, 137438953472;
	setp.eq.s64 	%p145, %rd410, 0;
	and.b32  	%r979, %r977, -2;
	setp.ne.s32 	%p146, %r979, 2;
	setp.eq.s32 	%p147, %r977, 3;
	selp.b64 	%rd411, 137438953472, 0, %p147;
	selp.b64 	%rd412, %rd411, 0, %p145;
	selp.b64 	%rd413, %rd412, 137438953472, %p146;
	selp.b64 	%rd414, %rd412, %rd413, %p145;
	or.b64  	%rd41, %rd414, %rd40;
	mov.b32 	%r1866, 0;
	@%p144 bra 	$L__BB0_125;
	shr.u64 	%rd415, %rd630, 37;
	cvt.u32.u64 	%r980, %rd415;
	and.b32  	%r981, %r980, 1;
	shr.u64 	%rd416, %rd630, 36;
	cvt.u32.u64 	%r982, %rd416;
	and.b32  	%r983, %r982, 1;
	shr.u64 	%rd417, %rd630, 35;
	cvt.u32.u64 	%r984, %rd417;
	and.b32  	%r985, %r984, 1;
	add.s32 	%r986, %r981, %r983;
	add.s32 	%r1866, %r986, %r985;
$L__BB0_125:
	setp.ge.u32 	%p148, %r2, %r6;
	shr.u64 	%rd418, %rd3, 35;
	cvt.u32.u64 	%r988, %rd418;
	and.b32  	%r180, %r988, 1;
	add.s32 	%r989, %r168, %r180;
	add.s32 	%r181, %r989, %r1866;
	mov.b32 	%r1867, 0;
	@%p148 bra 	$L__BB0_127;
	shr.u64 	%rd419, %rd633, 37;
	cvt.u32.u64 	%r990, %rd419;
	and.b32  	%r991, %r990, 1;
	shr.u64 	%rd420, %rd633, 36;
	cvt.u32.u64 	%r992, %rd420;
	and.b32  	%r993, %r992, 1;
	shr.u64 	%rd421, %rd633, 35;
	cvt.u32.u64 	%r994, %rd421;
	and.b32  	%r995, %r994, 1;
	add.s32 	%r996, %r991, %r993;
	add.s32 	%r1867, %r996, %r995;
$L__BB0_127:
	setp.eq.s32 	%p149, %r2, 0;
	add.s32 	%r998, %r181, %r1867;
	and.b64  	%rd422, %rd3, 68719476736;
	setp.eq.s64 	%p150, %rd422, 0;
	and.b32  	%r1000, %r998, -2;
	setp.ne.s32 	%p151, %r1000, 2;
	setp.eq.s32 	%p152, %r998, 3;
	selp.b64 	%rd423, 68719476736, 0, %p152;
	selp.b64 	%rd424, %rd423, 0, %p150;
	selp.b64 	%rd425, %rd424, 68719476736, %p151;
	selp.b64 	%rd426, %rd424, %rd425, %p150;
	or.b64  	%rd42, %rd426, %rd41;
	mov.b32 	%r1868, 0;
	@%p149 bra 	$L__BB0_129;
	shr.u64 	%rd427, %rd630, 36;
	cvt.u32.u64 	%r1001, %rd427;
	and.b32  	%r1002, %r1001, 1;
	shr.u64 	%rd428, %rd630, 35;
	cvt.u32.u64 	%r1003, %rd428;
	and.b32  	%r1004, %r1003, 1;
	shr.u64 	%rd429, %rd630, 34;
	cvt.u32.u64 	%r1005, %rd429;
	and.b32  	%r1006, %r1005, 1;
	add.s32 	%r1007, %r1002, %r1004;
	add.s32 	%r1868, %r1007, %r1006;
$L__BB0_129:
	setp.ge.u32 	%p153, %r2, %r6;
	shr.u64 	%rd430, %rd3, 34;
	cvt.u32.u64 	%r1009, %rd430;
	and.b32  	%r186, %r1009, 1;
	add.s32 	%r1010, %r174, %r186;
	add.s32 	%r187, %r1010, %r1868;
	mov.b32 	%r1869, 0;
	@%p153 bra 	$L__BB0_131;
	shr.u64 	%rd431, %rd633, 36;
	cvt.u32.u64 	%r1011, %rd431;
	and.b32  	%r1012, %r1011, 1;
	shr.u64 	%rd432, %rd633, 35;
	cvt.u32.u64 	%r1013, %rd432;
	and.b32  	%r1014, %r1013, 1;
	shr.u64 	%rd433, %rd633, 34;
	cvt.u32.u64 	%r1015, %rd433;
	and.b32  	%r1016, %r1015, 1;
	add.s32 	%r1017, %r1012, %r1014;
	add.s32 	%r1869, %r1017, %r1016;
$L__BB0_131:
	setp.eq.s32 	%p154, %r2, 0;
	add.s32 	%r1019, %r187, %r1869;
	and.b64  	%rd434, %rd3, 34359738368;
	setp.eq.s64 	%p155, %rd434, 0;
	and.b32  	%r1021, %r1019, -2;
	setp.ne.s32 	%p156, %r1021, 2;
	setp.eq.s32 	%p157, %r1019, 3;
	selp.b64 	%rd435, 34359738368, 0, %p157;
	selp.b64 	%rd436, %rd435, 0, %p155;
	selp.b64 	%rd437, %rd436, 34359738368, %p156;
	selp.b64 	%rd438, %rd436, %rd437, %p155;
	or.b64  	%rd43, %rd438, %rd42;
	mov.b32 	%r1870, 0;
	@%p154 bra 	$L__BB0_133;
	shr.u64 	%rd439, %rd630, 35;
	cvt.u32.u64 	%r1022, %rd439;
	and.b32  	%r1023, %r1022, 1;
	shr.u64 	%rd440, %rd630, 34;
	cvt.u32.u64 	%r1024, %rd440;
	and.b32  	%r1025, %r1024, 1;
	shr.u64 	%rd441, %rd630, 33;
	cvt.u32.u64 	%r1026, %rd441;
	and.b32  	%r1027, %r1026, 1;
	add.s32 	%r1028, %r1023, %r1025;
	add.s32 	%r1870, %r1028, %r1027;
$L__BB0_133:
	setp.ge.u32 	%p158, %r2, %r6;
	shr.u64 	%rd442, %rd3, 33;
	cvt.u32.u64 	%r1030, %rd442;
	and.b32  	%r192, %r1030, 1;
	add.s32 	%r1031, %r180, %r192;
	add.s32 	%r193, %r1031, %r1870;
	mov.b32 	%r1871, 0;
	@%p158 bra 	$L__BB0_135;
	shr.u64 	%rd443, %rd633, 35;
	cvt.u32.u64 	%r1032, %rd443;
	and.b32  	%r1033, %r1032, 1;
	shr.u64 	%rd444, %rd633, 34;
	cvt.u32.u64 	%r1034, %rd444;
	and.b32  	%r1035, %r1034, 1;
	shr.u64 	%rd445, %rd633, 33;
	cvt.u32.u64 	%r1036, %rd445;
	and.b32  	%r1037, %r1036, 1;
	add.s32 	%r1038, %r1033, %r1035;
	add.s32 	%r1871, %r1038, %r1037;
$L__BB0_135:
	setp.eq.s32 	%p159, %r2, 0;
	add.s32 	%r1040, %r193, %r1871;
	and.b64  	%rd446, %rd3, 17179869184;
	setp.eq.s64 	%p160, %rd446, 0;
	and.b32  	%r1042, %r1040, -2;
	setp.ne.s32 	%p161, %r1042, 2;
	setp.eq.s32 	%p162, %r1040, 3;
	selp.b64 	%rd447, 17179869184, 0, %p162;
	selp.b64 	%rd448, %rd447, 0, %p160;
	selp.b64 	%rd449, %rd448, 17179869184, %p161;
	selp.b64 	%rd450, %rd448, %rd449, %p160;
	or.b64  	%rd44, %rd450, %rd43;
	mov.b32 	%r1872, 0;
	@%p159 bra 	$L__BB0_137;
	shr.u64 	%rd451, %rd630, 34;
	cvt.u32.u64 	%r1043, %rd451;
	and.b32  	%r1044, %r1043, 1;
	shr.u64 	%rd452, %rd630, 33;
	cvt.u32.u64 	%r1045, %rd452;
	and.b32  	%r1046, %r1045, 1;
	{ .reg .b32 tmp; mov.b64 {tmp, %r1047}, %rd630; }
	and.b32  	%r1048, %r1047, 1;
	add.s32 	%r1049, %r1044, %r1046;
	add.s32 	%r1872, %r1049, %r1048;
$L__BB0_137:
	setp.ge.u32 	%p163, %r2, %r6;
	{ .reg .b32 tmp; mov.b64 {tmp, %r1051}, %rd3; }
	and.b32  	%r198, %r1051, 1;
	add.s32 	%r1052, %r186, %r198;
	add.s32 	%r199, %r1052, %r1872;
	mov.b32 	%r1873, 0;
	@%p163 bra 	$L__BB0_139;
	shr.u64 	%rd453, %rd633, 34;
	cvt.u32.u64 	%r1053, %rd453;
	and.b32  	%r1054, %r1053, 1;
	shr.u64 	%rd454, %rd633, 33;
	cvt.u32.u64 	%r1055, %rd454;
	and.b32  	%r1056, %r1055, 1;
	{ .reg .b32 tmp; mov.b64 {tmp, %r1057}, %rd633; }
	and.b32  	%r1058, %r1057, 1;
	add.s32 	%r1059, %r1054, %r1056;
	add.s32 	%r1873, %r1059, %r1058;
$L__BB0_139:
	setp.eq.s32 	%p164, %r2, 0;
	add.s32 	%r1061, %r199, %r1873;
	and.b64  	%rd455, %rd3, 8589934592;
	setp.eq.s64 	%p165, %rd455, 0;
	and.b32  	%r1063, %r1061, -2;
	setp.ne.s32 	%p166, %r1063, 2;
	setp.eq.s32 	%p167, %r1061, 3;
	selp.b64 	%rd456, 8589934592, 0, %p167;
	selp.b64 	%rd457, %rd456, 0, %p165;
	selp.b64 	%rd458, %rd457, 8589934592, %p166;
	selp.b64 	%rd459, %rd457, %rd458, %p165;
	or.b64  	%rd45, %rd459, %rd44;
	mov.b32 	%r1874, 0;
	@%p164 bra 	$L__BB0_141;
	shr.u64 	%rd460, %rd630, 33;
	cvt.u32.u64 	%r1064, %rd460;
	and.b32  	%r1065, %r1064, 1;
	{ .reg .b32 tmp; mov.b64 {tmp, %r1066}, %rd630; }
	and.b32  	%r1067, %r1066, 1;
	cvt.u32.u64 	%r1068, %rd630;
	shr.u32 	%r1069, %r1068, 31;
	add.s32 	%r1070, %r1065, %r1067;
	add.s32 	%r1874, %r1070, %r1069;
$L__BB0_141:
	setp.ge.u32 	%p168, %r2, %r6;
	cvt.u32.u64 	%r204, %rd3;
	shr.u32 	%r205, %r204, 31;
	add.s32 	%r1072, %r192, %r205;
	add.s32 	%r206, %r1072, %r1874;
	mov.b32 	%r1875, 0;
	@%p168 bra 	$L__BB0_143;
	shr.u64 	%rd461, %rd633, 33;
	cvt.u32.u64 	%r1073, %rd461;
	and.b32  	%r1074, %r1073, 1;
	{ .reg .b32 tmp; mov.b64 {tmp, %r1075}, %rd633; }
	and.b32  	%r1076, %r1075, 1;
	cvt.u32.u64 	%r1077, %rd633;
	shr.u32 	%r1078, %r1077, 31;
	add.s32 	%r1079, %r1074, %r1076;
	add.s32 	%r1875, %r1079, %r1078;
$L__BB0_143:
	setp.eq.s32 	%p169, %r2, 0;
	add.s32 	%r1081, %r206, %r1875;
	and.b64  	%rd462, %rd3, 4294967296;
	setp.eq.s64 	%p170, %rd462, 0;
	and.b32  	%r1083, %r1081, -2;
	setp.ne.s32 	%p171, %r1083, 2;
	setp.eq.s32 	%p172, %r1081, 3;
	selp.b64 	%rd463, 4294967296, 0, %p172;
	selp.b64 	%rd464, %rd463, 0, %p170;
	selp.b64 	%rd465, %rd464, 4294967296, %p171;
	selp.b64 	%rd466, %rd464, %rd465, %p170;
	or.b64  	%rd46, %rd466, %rd45;
	mov.b32 	%r1876, 0;
	@%p169 bra 	$L__BB0_145;
	{ .reg .b32 tmp; mov.b64 {tmp, %r1084}, %rd630; }
	and.b32  	%r1085, %r1084, 1;
	cvt.u32.u64 	%r1086, %rd630;
	shr.u32 	%r1087, %r1086, 31;
	shr.u32 	%r1088, %r1086, 30;
	and.b32  	%r1089, %r1088, 1;
	add.s32 	%r1090, %r1085, %r1087;
	add.s32 	%r1876, %r1090, %r1089;
$L__BB0_145:
	setp.ge.u32 	%p173, %r2, %r6;
	shr.u32 	%r1092, %r204, 30;
	and.b32  	%r211, %r1092, 1;
	add.s32 	%r1093, %r198, %r211;
	add.s32 	%r212, %r1093, %r1876;
	mov.b32 	%r1877, 0;
	@%p173 bra 	$L__BB0_147;
	{ .reg .b32 tmp; mov.b64 {tmp, %r1094}, %rd633; }
	and.b32  	%r1095, %r1094, 1;
	cvt.u32.u64 	%r1096, %rd633;
	shr.u32 	%r1097, %r1096, 31;
	shr.u32 	%r1098, %r1096, 30;
	and.b32  	%r1099, %r1098, 1;
	add.s32 	%r1100, %r1095, %r1097;
	add.s32 	%r1877, %r1100, %r1099;
$L__BB0_147:
	setp.eq.s32 	%p174, %r2, 0;
	add.s32 	%r1102, %r212, %r1877;
	and.b64  	%rd467, %rd3, 2147483648;
	setp.eq.s64 	%p175, %rd467, 0;
	and.b32  	%r1104, %r1102, -2;
	setp.ne.s32 	%p176, %r1104, 2;
	setp.eq.s32 	%p177, %r1102, 3;
	selp.b64 	%rd468, 2147483648, 0, %p177;
	selp.b64 	%rd469, %rd468, 0, %p175;
	selp.b64 	%rd470, %rd469, 2147483648, %p176;
	selp.b64 	%rd471, %rd469, %rd470, %p175;
	or.b64  	%rd47, %rd471, %rd46;
	mov.b32 	%r1878, 0;
	@%p174 bra 	$L__BB0_149;
	cvt.u32.u64 	%r1105, %rd630;
	shr.u32 	%r1106, %r1105, 31;
	shr.u32 	%r1107, %r1105, 30;
	and.b32  	%r1108, %r1107, 1;
	shr.u32 	%r1109, %r1105, 29;
	and.b32  	%r1110, %r1109, 1;
	add.s32 	%r1111, %r1106, %r1108;
	add.s32 	%r1878, %r1111, %r1110;
$L__BB0_149:
	setp.ge.u32 	%p178, %r2, %r6;
	shr.u32 	%r1113, %r204, 29;
	and.b32  	%r217, %r1113, 1;
	add.s32 	%r1114, %r205, %r217;
	add.s32 	%r218, %r1114, %r1878;
	mov.b32 	%r1879, 0;
	@%p178 bra 	$L__BB0_151;
	cvt.u32.u64 	%r1115, %rd633;
	shr.u32 	%r1116, %r1115, 31;
	shr.u32 	%r1117, %r1115, 30;
	and.b32  	%r1118, %r1117, 1;
	shr.u32 	%r1119, %r1115, 29;
	and.b32  	%r1120, %r1119, 1;
	add.s32 	%r1121, %r1116, %r1118;
	add.s32 	%r1879, %r1121, %r1120;
$L__BB0_151:
	setp.eq.s32 	%p179, %r2, 0;
	add.s32 	%r1123, %r218, %r1879;
	and.b64  	%rd472, %rd3, 1073741824;
	setp.eq.s64 	%p180, %rd472, 0;
	and.b32  	%r1125, %r1123, -2;
	setp.ne.s32 	%p181, %r1125, 2;
	setp.eq.s32 	%p182, %r1123, 3;
	selp.b64 	%rd473, 1073741824, 0, %p182;
	selp.b64 	%rd474, %rd473, 0, %p180;
	selp.b64 	%rd475, %rd474, 1073741824, %p181;
	selp.b64 	%rd476, %rd474, %rd475, %p180;
	or.b64  	%rd48, %rd476, %rd47;
	mov.b32 	%r1880, 0;
	@%p179 bra 	$L__BB0_153;
	cvt.u32.u64 	%r1126, %rd630;
	shr.u32 	%r1127, %r1126, 30;
	and.b32  	%r1128, %r1127, 1;
	shr.u32 	%r1129, %r1126, 29;
	and.b32  	%r1130, %r1129, 1;
	shr.u32 	%r1131, %r1126, 28;
	and.b32  	%r1132, %r1131, 1;
	add.s32 	%r1133, %r1128, %r1130;
	add.s32 	%r1880, %r1133, %r1132;
$L__BB0_153:
	setp.ge.u32 	%p183, %r2, %r6;
	shr.u32 	%r1135, %r204, 28;
	and.b32  	%r223, %r1135, 1;
	add.s32 	%r1136, %r211, %r223;
	add.s32 	%r224, %r1136, %r1880;
	mov.b32 	%r1881, 0;
	@%p183 bra 	$L__BB0_155;
	cvt.u32.u64 	%r1137, %rd633;
	shr.u32 	%r1138, %r1137, 30;
	and.b32  	%r1139, %r1138, 1;
	shr.u32 	%r1140, %r1137, 29;
	and.b32  	%r1141, %r1140, 1;
	shr.u32 	%r1142, %r1137, 28;
	and.b32  	%r1143, %r1142, 1;
	add.s32 	%r1144, %r1139, %r1141;
	add.s32 	%r1881, %r1144, %r1143;
$L__BB0_155:
	setp.eq.s32 	%p184, %r2, 0;
	add.s32 	%r1146, %r224, %r1881;
	and.b64  	%rd477, %rd3, 536870912;
	setp.eq.s64 	%p185, %rd477, 0;
	and.b32  	%r1148, %r1146, -2;
	setp.ne.s32 	%p186, %r1148, 2;
	setp.eq.s32 	%p187, %r1146, 3;
	selp.b64 	%rd478, 536870912, 0, %p187;
	selp.b64 	%rd479, %rd478, 0, %p185;
	selp.b64 	%rd480, %rd479, 536870912, %p186;
	selp.b64 	%rd481, %rd479, %rd480, %p185;
	or.b64  	%rd49, %rd481, %rd48;
	mov.b32 	%r1882, 0;
	@%p184 bra 	$L__BB0_157;
	cvt.u32.u64 	%r1149, %rd630;
	shr.u32 	%r1150, %r1149, 29;
	and.b32  	%r1151, %r1150, 1;
	shr.u32 	%r1152, %r1149, 28;
	and.b32  	%r1153, %r1152, 1;
	shr.u32 	%r1154, %r1149, 27;
	and.b32  	%r1155, %r1154, 1;
	add.s32 	%r1156, %r1151, %r1153;
	add.s32 	%r1882, %r1156, %r1155;
$L__BB0_157:
	setp.ge.u32 	%p188, %r2, %r6;
	shr.u32 	%r1158, %r204, 27;
	and.b32  	%r229, %r1158, 1;
	add.s32 	%r1159, %r217, %r229;
	add.s32 	%r230, %r1159, %r1882;
	mov.b32 	%r1883, 0;
	@%p188 bra 	$L__BB0_159;
	cvt.u32.u64 	%r1160, %rd633;
	shr.u32 	%r1161, %r1160, 29;
	and.b32  	%r1162, %r1161, 1;
	shr.u32 	%r1163, %r1160, 28;
	and.b32  	%r1164, %r1163, 1;
	shr.u32 	%r1165, %r1160, 27;
	and.b32  	%r1166, %r1165, 1;
	add.s32 	%r1167, %r1162, %r1164;
	add.s32 	%r1883, %r1167, %r1166;
$L__BB0_159:
	setp.eq.s32 	%p189, %r2, 0;
	add.s32 	%r1169, %r230, %r1883;
	and.b64  	%rd482, %rd3, 268435456;
	setp.eq.s64 	%p190, %rd482, 0;
	and.b32  	%r1171, %r1169, -2;
	setp.ne.s32 	%p191, %r1171, 2;
	setp.eq.s32 	%p192, %r1169, 3;
	selp.b64 	%rd483, 268435456, 0, %p192;
	selp.b64 	%rd484, %rd483, 0, %p190;
	selp.b64 	%rd485, %rd484, 268435456, %p191;
	selp.b64 	%rd486, %rd484, %rd485, %p190;
	or.b64  	%rd50, %rd486, %rd49;
	mov.b32 	%r1884, 0;
	@%p189 bra 	$L__BB0_161;
	cvt.u32.u64 	%r1172, %rd630;
	shr.u32 	%r1173, %r1172, 28;
	and.b32  	%r1174, %r1173, 1;
	shr.u32 	%r1175, %r1172, 27;
	and.b32  	%r1176, %r1175, 1;
	shr.u32 	%r1177, %r1172, 26;
	and.b32  	%r1178, %r1177, 1;
	add.s32 	%r1179, %r1174, %r1176;
	add.s32 	%r1884, %r1179, %r1178;
$L__BB0_161:
	setp.ge.u32 	%p193, %r2, %r6;
	shr.u32 	%r1181, %r204, 26;
	and.b32  	%r235, %r1181, 1;
	add.s32 	%r1182, %r223, %r235;
	add.s32 	%r236, %r1182, %r1884;
	mov.b32 	%r1885, 0;
	@%p193 bra 	$L__BB0_163;
	cvt.u32.u64 	%r1183, %rd633;
	shr.u32 	%r1184, %r1183, 28;
	and.b32  	%r1185, %r1184, 1;
	shr.u32 	%r1186, %r1183, 27;
	and.b32  	%r1187, %r1186, 1;
	shr.u32 	%r1188, %r1183, 26;
	and.b32  	%r1189, %r1188, 1;
	add.s32 	%r1190, %r1185, %r1187;
	add.s32 	%r1885, %r1190, %r1189;
$L__BB0_163:
	setp.eq.s32 	%p194, %r2, 0;
	add.s32 	%r1192, %r236, %r1885;
	and.b64  	%rd487, %rd3, 134217728;
	setp.eq.s64 	%p195, %rd487, 0;
	and.b32  	%r1194, %r1192, -2;
	setp.ne.s32 	%p196, %r1194, 2;
	setp.eq.s32 	%p197, %r1192, 3;
	selp.b64 	%rd488, 134217728, 0, %p197;
	selp.b64 	%rd489, %rd488, 0, %p195;
	selp.b64 	%rd490, %rd489, 134217728, %p196;
	selp.b64 	%rd491, %rd489, %rd490, %p195;
	or.b64  	%rd51, %rd491, %rd50;
	mov.b32 	%r1886, 0;
	@%p194 bra 	$L__BB0_165;
	cvt.u32.u64 	%r1195, %rd630;
	shr.u32 	%r1196, %r1195, 27;
	and.b32  	%r1197, %r1196, 1;
	shr.u32 	%r1198, %r1195, 26;
	and.b32  	%r1199, %r1198, 1;
	shr.u32 	%r1200, %r1195, 25;
	and.b32  	%r1201, %r1200, 1;
	add.s32 	%r1202, %r1197, %r1199;
	add.s32 	%r1886, %r1202, %r1201;
$L__BB0_165:
	setp.ge.u32 	%p198, %r2, %r6;
	shr.u32 	%r1204, %r204, 25;
	and.b32  	%r241, %r1204, 1;
	add.s32 	%r1205, %r229, %r241;
	add.s32 	%r242, %r1205, %r1886;
	mov.b32 	%r1887, 0;
	@%p198 bra 	$L__BB0_167;
	cvt.u32.u64 	%r1206, %rd633;
	shr.u32 	%r1207, %r1206, 27;
	and.b32  	%r1208, %r1207, 1;
	shr.u32 	%r1209, %r1206, 26;
	and.b32  	%r1210, %r1209, 1;
	shr.u32 	%r1211, %r1206, 25;
	and.b32  	%r1212, %r1211, 1;
	add.s32 	%r1213, %r1208, %r1210;
	add.s32 	%r1887, %r1213, %r1212;
$L__BB0_167:
	setp.eq.s32 	%p199, %r2, 0;
	add.s32 	%r1215, %r242, %r1887;
	and.b64  	%rd492, %rd3, 67108864;
	setp.eq.s64 	%p200, %rd492, 0;
	and.b32  	%r1217, %r1215, -2;
	setp.ne.s32 	%p201, %r1217, 2;
	setp.eq.s32 	%p202, %r1215, 3;
	selp.b64 	%rd493, 67108864, 0, %p202;
	selp.b64 	%rd494, %rd493, 0, %p200;
	selp.b64 	%rd495, %rd494, 67108864, %p201;
	selp.b64 	%rd496, %rd494, %rd495, %p200;
	or.b64  	%rd52, %rd496, %rd51;
	mov.b32 	%r1888, 0;
	@%p199 bra 	$L__BB0_169;
	cvt.u32.u64 	%r1218, %rd630;
	shr.u32 	%r1219, %r1218, 26;
	and.b32  	%r1220, %r1219, 1;
	shr.u32 	%r1221, %r1218, 25;
	and.b32  	%r1222, %r1221, 1;
	shr.u32 	%r1223, %r1218, 24;
	and.b32  	%r1224, %r1223, 1;
	add.s32 	%r1225, %r1220, %r1222;
	add.s32 	%r1888, %r1225, %r1224;
$L__BB0_169:
	setp.ge.u32 	%p203, %r2, %r6;
	shr.u32 	%r1227, %r204, 24;
	and.b32  	%r247, %r1227, 1;
	add.s32 	%r1228, %r235, %r247;
	add.s32 	%r248, %r1228, %r1888;
	mov.b32 	%r1889, 0;
	@%p203 bra 	$L__BB0_171;
	cvt.u32.u64 	%r1229, %rd633;
	shr.u32 	%r1230, %r1229, 26;
	and.b32  	%r1231, %r1230, 1;
	shr.u32 	%r1232, %r1229, 25;
	and.b32  	%r1233, %r1232, 1;
	shr.u32 	%r1234, %r1229, 24;
	and.b32  	%r1235, %r1234, 1;
	add.s32 	%r1236, %r1231, %r1233;
	add.s32 	%r1889, %r1236, %r1235;
$L__BB0_171:
	setp.eq.s32 	%p204, %r2, 0;
	add.s32 	%r1238, %r248, %r1889;
	and.b64  	%rd497, %rd3, 33554432;
	setp.eq.s64 	%p205, %rd497, 0;
	and.b32  	%r1240, %r1238, -2;
	setp.ne.s32 	%p206, %r1240, 2;
	setp.eq.s32 	%p207, %r1238, 3;
	selp.b64 	%rd498, 33554432, 0, %p207;
	selp.b64 	%rd499, %rd498, 0, %p205;
	selp.b64 	%rd500, %rd499, 33554432, %p206;
	selp.b64 	%rd501, %rd499, %rd500, %p205;
	or.b64  	%rd53, %rd501, %rd52;
	mov.b32 	%r1890, 0;
	@%p204 bra 	$L__BB0_173;
	cvt.u32.u64 	%r1241, %rd630;
	shr.u32 	%r1242, %r1241, 25;
	and.b32  	%r1243, %r1242, 1;
	shr.u32 	%r1244, %r1241, 24;
	and.b32  	%r1245, %r1244, 1;
	shr.u32 	%r1246, %r1241, 23;
	and.b32  	%r1247, %r1246, 1;
	add.s32 	%r1248, %r1243, %r1245;
	add.s32 	%r1890, %r1248, %r1247;
$L__BB0_173:
	setp.ge.u32 	%p208, %r2, %r6;
	shr.u32 	%r1250, %r204, 23;
	and.b32  	%r253, %r1250, 1;
	add.s32 	%r1251, %r241, %r253;
	add.s32 	%r254, %r1251, %r1890;
	mov.b32 	%r1891, 0;
	@%p208 bra 	$L__BB0_175;
	cvt.u32.u64 	%r1252, %rd633;
	shr.u32 	%r1253, %r1252, 25;
	and.b32  	%r1254, %r1253, 1;
	shr.u32 	%r1255, %r1252, 24;
	and.b32  	%r1256, %r1255, 1;
	shr.u32 	%r1257, %r1252, 23;
	and.b32  	%r1258, %r1257, 1;
	add.s32 	%r1259, %r1254, %r1256;
	add.s32 	%r1891, %r1259, %r1258;
$L__BB0_175:
	setp.eq.s32 	%p209, %r2, 0;
	add.s32 	%r1261, %r254, %r1891;
	and.b64  	%rd502, %rd3, 16777216;
	setp.eq.s64 	%p210, %rd502, 0;
	and.b32  	%r1263, %r1261, -2;
	setp.ne.s32 	%p211, %r1263, 2;
	setp.eq.s32 	%p212, %r1261, 3;
	selp.b64 	%rd503, 16777216, 0, %p212;
	selp.b64 	%rd504, %rd503, 0, %p210;
	selp.b64 	%rd505, %rd504, 16777216, %p211;
	selp.b64 	%rd506, %rd504, %rd505, %p210;
	or.b64  	%rd54, %rd506, %rd53;
	mov.b32 	%r1892, 0;
	@%p209 bra 	$L__BB0_177;
	cvt.u32.u64 	%r1264, %rd630;
	shr.u32 	%r1265, %r1264, 24;
	and.b32  	%r1266, %r1265, 1;
	shr.u32 	%r1267, %r1264, 23;
	and.b32  	%r1268, %r1267, 1;
	shr.u32 	%r1269, %r1264, 22;
	and.b32  	%r1270, %r1269, 1;
	add.s32 	%r1271, %r1266, %r1268;
	add.s32 	%r1892, %r1271, %r1270;
$L__BB0_177:
	setp.ge.u32 	%p213, %r2, %r6;
	shr.u32 	%r1273, %r204, 22;
	and.b32  	%r259, %r1273, 1;
	add.s32 	%r1274, %r247, %r259;
	add.s32 	%r260, %r1274, %r1892;
	mov.b32 	%r1893, 0;
	@%p213 bra 	$L__BB0_179;
	cvt.u32.u64 	%r1275, %rd633;
	shr.u32 	%r1276, %r1275, 24;
	and.b32  	%r1277, %r1276, 1;
	shr.u32 	%r1278, %r1275, 23;
	and.b32  	%r1279, %r1278, 1;
	shr.u32 	%r1280, %r1275, 22;
	and.b32  	%r1281, %r1280, 1;
	add.s32 	%r1282, %r1277, %r1279;
	add.s32 	%r1893, %r1282, %r1281;
$L__BB0_179:
	setp.eq.s32 	%p214, %r2, 0;
	add.s32 	%r1284, %r260, %r1893;
	and.b64  	%rd507, %rd3, 8388608;
	setp.eq.s64 	%p215, %rd507, 0;
	and.b32  	%r1286, %r1284, -2;
	setp.ne.s32 	%p216, %r1286, 2;
	setp.eq.s32 	%p217, %r1284, 3;
	selp.b64 	%rd508, 8388608, 0, %p217;
	selp.b64 	%rd509, %rd508, 0, %p215;
	selp.b64 	%rd510, %rd509, 8388608, %p216;
	selp.b64 	%rd511, %rd509, %rd510, %p215;
	or.b64  	%rd55, %rd511, %rd54;
	mov.b32 	%r1894, 0;
	@%p214 bra 	$L__BB0_181;
	cvt.u32.u64 	%r1287, %rd630;
	shr.u32 	%r1288, %r1287, 23;
	and.b32  	%r1289, %r1288, 1;
	shr.u32 	%r1290, %r1287, 22;
	and.b32  	%r1291, %r1290, 1;
	shr.u32 	%r1292, %r1287, 21;
	and.b32  	%r1293, %r1292, 1;
	add.s32 	%r1294, %r1289, %r1291;
	add.s32 	%r1894, %r1294, %r1293;
$L__BB0_181:
	setp.ge.u32 	%p218, %r2, %r6;
	shr.u32 	%r1296, %r204, 21;
	and.b32  	%r265, %r1296, 1;
	add.s32 	%r1297, %r253, %r265;
	add.s32 	%r266, %r1297, %r1894;
	mov.b32 	%r1895, 0;
	@%p218 bra 	$L__BB0_183;
	cvt.u32.u64 	%r1298, %rd633;
	shr.u32 	%r1299, %r1298, 23;
	and.b32  	%r1300, %r1299, 1;
	shr.u32 	%r1301, %r1298, 22;
	and.b32  	%r1302, %r1301, 1;
	shr.u32 	%r1303, %r1298, 21;
	and.b32  	%r1304, %r1303, 1;
	add.s32 	%r1305, %r1300, %r1302;
	add.s32 	%r1895, %r1305, %r1304;
$L__BB0_183:
	setp.eq.s32 	%p219, %r2, 0;
	add.s32 	%r1307, %r266, %r1895;
	and.b64  	%rd512, %rd3, 4194304;
	setp.eq.s64 	%p220, %rd512, 0;
	and.b32  	%r1309, %r1307, -2;
	setp.ne.s32 	%p221, %r1309, 2;
	setp.eq.s32 	%p222, %r1307, 3;
	selp.b64 	%rd513, 4194304, 0, %p222;
	selp.b64 	%rd514, %rd513, 0, %p220;
	selp.b64 	%rd515, %rd514, 4194304, %p221;
	selp.b64 	%rd516, %rd514, %rd515, %p220;
	or.b64  	%rd56, %rd516, %rd55;
	mov.b32 	%r1896, 0;
	@%p219 bra 	$L__BB0_185;
	cvt.u32.u64 	%r1310, %rd630;
	shr.u32 	%r1311, %r1310, 22;
	and.b32  	%r1312, %r1311, 1;
	shr.u32 	%r1313, %r1310, 21;
	and.b32  	%r1314, %r1313, 1;
	shr.u32 	%r1315, %r1310, 20;
	and.b32  	%r1316, %r1315, 1;
	add.s32 	%r1317, %r1312, %r1314;
	add.s32 	%r1896, %r1317, %r1316;
$L__BB0_185:
	setp.ge.u32 	%p223, %r2, %r6;
	shr.u32 	%r1319, %r204, 20;
	and.b32  	%r271, %r1319, 1;
	add.s32 	%r1320, %r259, %r271;
	add.s32 	%r272, %r1320, %r1896;
	mov.b32 	%r1897, 0;
	@%p223 bra 	$L__BB0_187;
	cvt.u32.u64 	%r1321, %rd633;
	shr.u32 	%r1322, %r1321, 22;
	and.b32  	%r1323, %r1322, 1;
	shr.u32 	%r1324, %r1321, 21;
	and.b32  	%r1325, %r1324, 1;
	shr.u32 	%r1326, %r1321, 20;
	and.b32  	%r1327, %r1326, 1;
	add.s32 	%r1328, %r1323, %r1325;
	add.s32 	%r1897, %r1328, %r1327;
$L__BB0_187:
	setp.eq.s32 	%p224, %r2, 0;
	add.s32 	%r1330, %r272, %r1897;
	and.b64  	%rd517, %rd3, 2097152;
	setp.eq.s64 	%p225, %rd517, 0;
	and.b32  	%r1332, %r1330, -2;
	setp.ne.s32 	%p226, %r1332, 2;
	setp.eq.s32 	%p227, %r1330, 3;
	selp.b64 	%rd518, 2097152, 0, %p227;
	selp.b64 	%rd519, %rd518, 0, %p225;
	selp.b64 	%rd520, %rd519, 2097152, %p226;
	selp.b64 	%rd521, %rd519, %rd520, %p225;
	or.b64  	%rd57, %rd521, %rd56;
	mov.b32 	%r1898, 0;
	@%p224 bra 	$L__BB0_189;
	cvt.u32.u64 	%r1333, %rd630;
	shr.u32 	%r1334, %r1333, 21;
	and.b32  	%r1335, %r1334, 1;
	shr.u32 	%r1336, %r1333, 20;
	and.b32  	%r1337, %r1336, 1;
	shr.u32 	%r1338, %r1333, 19;
	and.b32  	%r1339, %r1338, 1;
	add.s32 	%r1340, %r1335, %r1337;
	add.s32 	%r1898, %r1340, %r1339;
$L__BB0_189:
	setp.ge.u32 	%p228, %r2, %r6;
	shr.u32 	%r1342, %r204, 19;
	and.b32  	%r277, %r1342, 1;
	add.s32 	%r1343, %r265, %r277;
	add.s32 	%r278, %r1343, %r1898;
	mov.b32 	%r1899, 0;
	@%p228 bra 	$L__BB0_191;
	cvt.u32.u64 	%r1344, %rd633;
	shr.u32 	%r1345, %r1344, 21;
	and.b32  	%r1346, %r1345, 1;
	shr.u32 	%r1347, %r1344, 20;
	and.b32  	%r1348, %r1347, 1;
	shr.u32 	%r1349, %r1344, 19;
	and.b32  	%r1350, %r1349, 1;
	add.s32 	%r1351, %r1346, %r1348;
	add.s32 	%r1899, %r1351, %r1350;
$L__BB0_191:
	setp.eq.s32 	%p229, %r2, 0;
	add.s32 	%r1353, %r278, %r1899;
	and.b64  	%rd522, %rd3, 1048576;
	setp.eq.s64 	%p230, %rd522, 0;
	and.b32  	%r1355, %r1353, -2;
	setp.ne.s32 	%p231, %r1355, 2;
	setp.eq.s32 	%p232, %r1353, 3;
	selp.b64 	%rd523, 1048576, 0, %p232;
	selp.b64 	%rd524, %rd523, 0, %p230;
	selp.b64 	%rd525, %rd524, 1048576, %p231;
	selp.b64 	%rd526, %rd524, %rd525, %p230;
	or.b64  	%rd58, %rd526, %rd57;
	mov.b32 	%r1900, 0;
	@%p229 bra 	$L__BB0_193;
	cvt.u32.u64 	%r1356, %rd630;
	shr.u32 	%r1357, %r1356, 20;
	and.b32  	%r1358, %r1357, 1;
	shr.u32 	%r1359, %r1356, 19;
	and.b32  	%r1360, %r1359, 1;
	shr.u32 	%r1361, %r1356, 18;
	and.b32  	%r1362, %r1361, 1;
	add.s32 	%r1363, %r1358, %r1360;
	add.s32 	%r1900, %r1363, %r1362;
$L__BB0_193:
	setp.ge.u32 	%p233, %r2, %r6;
	shr.u32 	%r1365, %r204, 18;
	and.b32  	%r283, %r1365, 1;
	add.s32 	%r1366, %r271, %r283;
	add.s32 	%r284, %r1366, %r1900;
	mov.b32 	%r1901, 0;
	@%p233 bra 	$L__BB0_195;
	cvt.u32.u64 	%r1367, %rd633;
	shr.u32 	%r1368, %r1367, 20;
	and.b32  	%r1369, %r1368, 1;
	shr.u32 	%r1370, %r1367, 19;
	and.b32  	%r1371, %r1370, 1;
	shr.u32 	%r1372, %r1367, 18;
	and.b32  	%r1373, %r1372, 1;
	add.s32 	%r1374, %r1369, %r1371;
	add.s32 	%r1901, %r1374, %r1373;
$L__BB0_195:
	setp.eq.s32 	%p234, %r2, 0;
	add.s32 	%r1376, %r284, %r1901;
	and.b64  	%rd527, %rd3, 524288;
	setp.eq.s64 	%p235, %rd527, 0;
	and.b32  	%r1378, %r1376, -2;
	setp.ne.s32 	%p236, %r1378, 2;
	setp.eq.s32 	%p237, %r1376, 3;
	selp.b64 	%rd528, 524288, 0, %p237;
	selp.b64 	%rd529, %rd528, 0, %p235;
	selp.b64 	%rd530, %rd529, 524288, %p236;
	selp.b64 	%rd531, %rd529, %rd530, %p235;
	or.b64  	%rd59, %rd531, %rd58;
	mov.b32 	%r1902, 0;
	@%p234 bra 	$L__BB0_197;
	cvt.u32.u64 	%r1379, %rd630;
	shr.u32 	%r1380, %r1379, 19;
	and.b32  	%r1381, %r1380, 1;
	shr.u32 	%r1382, %r1379, 18;
	and.b32  	%r1383, %r1382, 1;
	shr.u32 	%r1384, %r1379, 17;
	and.b32  	%r1385, %r1384, 1;
	add.s32 	%r1386, %r1381, %r1383;
	add.s32 	%r1902, %r1386, %r1385;
$L__BB0_197:
	setp.ge.u32 	%p238, %r2, %r6;
	shr.u32 	%r1388, %r204, 17;
	and.b32  	%r289, %r1388, 1;
	add.s32 	%r1389, %r277, %r289;
	add.s32 	%r290, %r1389, %r1902;
	mov.b32 	%r1903, 0;
	@%p238 bra 	$L__BB0_199;
	cvt.u32.u64 	%r1390, %rd633;
	shr.u32 	%r1391, %r1390, 19;
	and.b32  	%r1392, %r1391, 1;
	shr.u32 	%r1393, %r1390, 18;
	and.b32  	%r1394, %r1393, 1;
	shr.u32 	%r1395, %r1390, 17;
	and.b32  	%r1396, %r1395, 1;
	add.s32 	%r1397, %r1392, %r1394;
	add.s32 	%r1903, %r1397, %r1396;
$L__BB0_199:
	setp.eq.s32 	%p239, %r2, 0;
	add.s32 	%r1399, %r290, %r1903;
	and.b64  	%rd532, %rd3, 262144;
	setp.eq.s64 	%p240, %rd532, 0;
	and.b32  	%r1401, %r1399, -2;
	setp.ne.s32 	%p241, %r1401, 2;
	setp.eq.s32 	%p242, %r1399, 3;
	selp.b64 	%rd533, 262144, 0, %p242;
	selp.b64 	%rd534, %rd533, 0, %p240;
	selp.b64 	%rd535, %rd534, 262144, %p241;
	selp.b64 	%rd536, %rd534, %rd535, %p240;
	or.b64  	%rd60, %rd536, %rd59;
	mov.b32 	%r1904, 0;
	@%p239 bra 	$L__BB0_201;
	cvt.u32.u64 	%r1402, %rd630;
	shr.u32 	%r1403, %r1402, 18;
	and.b32  	%r1404, %r1403, 1;
	shr.u32 	%r1405, %r1402, 17;
	and.b32  	%r1406, %r1405, 1;
	shr.u32 	%r1407, %r1402, 16;
	and.b32  	%r1408, %r1407, 1;
	add.s32 	%r1409, %r1404, %r1406;
	add.s32 	%r1904, %r1409, %r1408;
$L__BB0_201:
	setp.ge.u32 	%p243, %r2, %r6;
	shr.u32 	%r1411, %r204, 16;
	and.b32  	%r295, %r1411, 1;
	add.s32 	%r1412, %r283, %r295;
	add.s32 	%r296, %r1412, %r1904;
	mov.b32 	%r1905, 0;
	@%p243 bra 	$L__BB0_203;
	cvt.u32.u64 	%r1413, %rd633;
	shr.u32 	%r1414, %r1413, 18;
	and.b32  	%r1415, %r1414, 1;
	shr.u32 	%r1416, %r1413, 17;
	and.b32  	%r1417, %r1416, 1;
	shr.u32 	%r1418, %r1413, 16;
	and.b32  	%r1419, %r1418, 1;
	add.s32 	%r1420, %r1415, %r1417;
	add.s32 	%r1905, %r1420, %r1419;
$L__BB0_203:
	setp.eq.s32 	%p244, %r2, 0;
	add.s32 	%r1422, %r296, %r1905;
	and.b64  	%rd537, %rd3, 131072;
	setp.eq.s64 	%p245, %rd537, 0;
	and.b32  	%r1424, %r1422, -2;
	setp.ne.s32 	%p246, %r1424, 2;
	setp.eq.s32 	%p247, %r1422, 3;
	selp.b64 	%rd538, 131072, 0, %p247;
	selp.b64 	%rd539, %rd538, 0, %p245;
	selp.b64 	%rd540, %rd539, 131072, %p246;
	selp.b64 	%rd541, %rd539, %rd540, %p245;
	or.b64  	%rd61, %rd541, %rd60;
	mov.b32 	%r1906, 0;
	@%p244 bra 	$L__BB0_205;
	cvt.u32.u64 	%r1425, %rd630;
	shr.u32 	%r1426, %r1425, 17;
	and.b32  	%r1427, %r1426, 1;
	shr.u32 	%r1428, %r1425, 16;
	and.b32  	%r1429, %r1428, 1;
	shr.u32 	%r1430, %r1425, 15;
	and.b32  	%r1431, %r1430, 1;
	add.s32 	%r1432, %r1427, %r1429;
	add.s32 	%r1906, %r1432, %r1431;
$L__BB0_205:
	setp.ge.u32 	%p248, %r2, %r6;
	shr.u32 	%r1434, %r204, 15;
	and.b32  	%r301, %r1434, 1;
	add.s32 	%r1435, %r289, %r301;
	add.s32 	%r302, %r1435, %r1906;
	mov.b32 	%r1907, 0;
	@%p248 bra 	$L__BB0_207;
	cvt.u32.u64 	%r1436, %rd633;
	shr.u32 	%r1437, %r1436, 17;
	and.b32  	%r1438, %r1437, 1;
	shr.u32 	%r1439, %r1436, 16;
	and.b32  	%r1440, %r1439, 1;
	shr.u32 	%r1441, %r1436, 15;
	and.b32  	%r1442, %r1441, 1;
	add.s32 	%r1443, %r1438, %r1440;
	add.s32 	%r1907, %r1443, %r1442;
$L__BB0_207:
	setp.eq.s32 	%p249, %r2, 0;
	add.s32 	%r1445, %r302, %r1907;
	and.b64  	%rd542, %rd3, 65536;
	setp.eq.s64 	%p250, %rd542, 0;
	and.b32  	%r1447, %r1445, -2;
	setp.ne.s32 	%p251, %r1447, 2;
	setp.eq.s32 	%p252, %r1445, 3;
	selp.b64 	%rd543, 65536, 0, %p252;
	selp.b64 	%rd544, %rd543, 0, %p250;
	selp.b64 	%rd545, %rd544, 65536, %p251;
	selp.b64 	%rd546, %rd544, %rd545, %p250;
	or.b64  	%rd62, %rd546, %rd61;
	mov.b32 	%r1908, 0;
	@%p249 bra 	$L__BB0_209;
	cvt.u32.u64 	%r1448, %rd630;
	shr.u32 	%r1449, %r1448, 16;
	and.b32  	%r1450, %r1449, 1;
	shr.u32 	%r1451, %r1448, 15;
	and.b32  	%r1452, %r1451, 1;
	shr.u32 	%r1453, %r1448, 14;
	and.b32  	%r1454, %r1453, 1;
	add.s32 	%r1455, %r1450, %r1452;
	add.s32 	%r1908, %r1455, %r1454;
$L__BB0_209:
	setp.ge.u32 	%p253, %r2, %r6;
	shr.u32 	%r1457, %r204, 14;
	and.b32  	%r307, %r1457, 1;
	add.s32 	%r1458, %r295, %r307;
	add.s32 	%r308, %r1458, %r1908;
	mov.b32 	%r1909, 0;
	@%p253 bra 	$L__BB0_211;
	cvt.u32.u64 	%r1459, %rd633;
	shr.u32 	%r1460, %r1459, 16;
	and.b32  	%r1461, %r1460, 1;
	shr.u32 	%r1462, %r1459, 15;
	and.b32  	%r1463, %r1462, 1;
	shr.u32 	%r1464, %r1459, 14;
	and.b32  	%r1465, %r1464, 1;
	add.s32 	%r1466, %r1461, %r1463;
	add.s32 	%r1909, %r1466, %r1465;
$L__BB0_211:
	setp.eq.s32 	%p254, %r2, 0;
	add.s32 	%r1468, %r308, %r1909;
	and.b64  	%rd547, %rd3, 32768;
	setp.eq.s64 	%p255, %rd547, 0;
	and.b32  	%r1470, %r1468, -2;
	setp.ne.s32 	%p256, %r1470, 2;
	setp.eq.s32 	%p257, %r1468, 3;
	selp.b64 	%rd548, 32768, 0, %p257;
	selp.b64 	%rd549, %rd548, 0, %p255;
	selp.b64 	%rd550, %rd549, 32768, %p256;
	selp.b64 	%rd551, %rd549, %rd550, %p255;
	or.b64  	%rd63, %rd551, %rd62;
	mov.b32 	%r1910, 0;
	@%p254 bra 	$L__BB0_213;
	cvt.u32.u64 	%r1471, %rd630;
	shr.u32 	%r1472, %r1471, 15;
	and.b32  	%r1473, %r1472, 1;
	shr.u32 	%r1474, %r1471, 14;
	and.b32  	%r1475, %r1474, 1;
	shr.u32 	%r1476, %r1471, 13;
	and.b32  	%r1477, %r1476, 1;
	add.s32 	%r1478, %r1473, %r1475;
	add.s32 	%r1910, %r1478, %r1477;
$L__BB0_213:
	setp.ge.u32 	%p258, %r2, %r6;
	shr.u32 	%r1480, %r204, 13;
	and.b32  	%r313, %r1480, 1;
	add.s32 	%r1481, %r301, %r313;
	add.s32 	%r314, %r1481, %r1910;
	mov.b32 	%r1911, 0;
	@%p258 bra 	$L__BB0_215;
	cvt.u32.u64 	%r1482, %rd633;
	shr.u32 	%r1483, %r1482, 15;
	and.b32  	%r1484, %r1483, 1;
	shr.u32 	%r1485, %r1482, 14;
	and.b32  	%r1486, %r1485, 1;
	shr.u32 	%r1487, %r1482, 13;
	and.b32  	%r1488, %r1487, 1;
	add.s32 	%r1489, %r1484, %r1486;
	add.s32 	%r1911, %r1489, %r1488;
$L__BB0_215:
	setp.eq.s32 	%p259, %r2, 0;
	add.s32 	%r1491, %r314, %r1911;
	and.b64  	%rd552, %rd3, 16384;
	setp.eq.s64 	%p260, %rd552, 0;
	and.b32  	%r1493, %r1491, -2;
	setp.ne.s32 	%p261, %r1493, 2;
	setp.eq.s32 	%p262, %r1491, 3;
	selp.b64 	%rd553, 16384, 0, %p262;
	selp.b64 	%rd554, %rd553, 0, %p260;
	selp.b64 	%rd555, %rd554, 16384, %p261;
	selp.b64 	%rd556, %rd554, %rd555, %p260;
	or.b64  	%rd64, %rd556, %rd63;
	mov.b32 	%r1912, 0;
	@%p259 bra 	$L__BB0_217;
	cvt.u32.u64 	%r1494, %rd630;
	shr.u32 	%r1495, %r1494, 14;
	and.b32  	%r1496, %r1495, 1;
	shr.u32 	%r1497, %r1494, 13;
	and.b32  	%r1498, %r1497, 1;
	shr.u32 	%r1499, %r1494, 12;
	and.b32  	%r1500, %r1499, 1;
	add.s32 	%r1501, %r1496, %r1498;
	add.s32 	%r1912, %r1501, %r1500;
$L__BB0_217:
	setp.ge.u32 	%p263, %r2, %r6;
	shr.u32 	%r1503, %r204, 12;
	and.b32  	%r319, %r1503, 1;
	add.s32 	%r1504, %r307, %r319;
	add.s32 	%r320, %r1504, %r1912;
	mov.b32 	%r1913, 0;
	@%p263 bra 	$L__BB0_219;
	cvt.u32.u64 	%r1505, %rd633;
	shr.u32 	%r1506, %r1505, 14;
	and.b32  	%r1507, %r1506, 1;
	shr.u32 	%r1508, %r1505, 13;
	and.b32  	%r1509, %r1508, 1;
	shr.u32 	%r1510, %r1505, 12;
	and.b32  	%r1511, %r1510, 1;
	add.s32 	%r1512, %r1507, %r1509;
	add.s32 	%r1913, %r1512, %r1511;
$L__BB0_219:
	setp.eq.s32 	%p264, %r2, 0;
	add.s32 	%r1514, %r320, %r1913;
	and.b64  	%rd557, %rd3, 8192;
	setp.eq.s64 	%p265, %rd557, 0;
	and.b32  	%r1516, %r1514, -2;
	setp.ne.s32 	%p266, %r1516, 2;
	setp.eq.s32 	%p267, %r1514, 3;
	selp.b64 	%rd558, 8192, 0, %p267;
	selp.b64 	%rd559, %rd558, 0, %p265;
	selp.b64 	%rd560, %rd559, 8192, %p266;
	selp.b64 	%rd561, %rd559, %rd560, %p265;
	or.b64  	%rd65, %rd561, %rd64;
	mov.b32 	%r1914, 0;
	@%p264 bra 	$L__BB0_221;
	cvt.u32.u64 	%r1517, %rd630;
	shr.u32 	%r1518, %r1517, 13;
	and.b32  	%r1519, %r1518, 1;
	shr.u32 	%r1520, %r1517, 12;
	and.b32  	%r1521, %r1520, 1;
	shr.u32 	%r1522, %r1517, 11;
	and.b32  	%r1523, %r1522, 1;
	add.s32 	%r1524, %r1519, %r1521;
	add.s32 	%r1914, %r1524, %r1523;
$L__BB0_221:
	setp.ge.u32 	%p268, %r2, %r6;
	shr.u32 	%r1526, %r204, 11;
	and.b32  	%r325, %r1526, 1;
	add.s32 	%r1527, %r313, %r325;
	add.s32 	%r326, %r1527, %r1914;
	mov.b32 	%r1915, 0;
	@%p268 bra 	$L__BB0_223;
	cvt.u32.u64 	%r1528, %rd633;
	shr.u32 	%r1529, %r1528, 13;
	and.b32  	%r1530, %r1529, 1;
	shr.u32 	%r1531, %r1528, 12;
	and.b32  	%r1532, %r1531, 1;
	shr.u32 	%r1533, %r1528, 11;
	and.b32  	%r1534, %r1533, 1;
	add.s32 	%r1535, %r1530, %r1532;
	add.s32 	%r1915, %r1535, %r1534;
$L__BB0_223:
	setp.eq.s32 	%p269, %r2, 0;
	add.s32 	%r1537, %r326, %r1915;
	and.b64  	%rd562, %rd3, 4096;
	setp.eq.s64 	%p270, %rd562, 0;
	and.b32  	%r1539, %r1537, -2;
	setp.ne.s32 	%p271, %r1539, 2;
	setp.eq.s32 	%p272, %r1537, 3;
	selp.b64 	%rd563, 4096, 0, %p272;
	selp.b64 	%rd564, %rd563, 0, %p270;
	selp.b64 	%rd565, %rd564, 4096, %p271;
	selp.b64 	%rd566, %rd564, %rd565, %p270;
	or.b64  	%rd66, %rd566, %rd65;
	mov.b32 	%r1916, 0;
	@%p269 bra 	$L__BB0_225;
	cvt.u32.u64 	%r1540, %rd630;
	shr.u32 	%r1541, %r1540, 12;
	and.b32  	%r1542, %r1541, 1;
	shr.u32 	%r1543, %r1540, 11;
	and.b32  	%r1544, %r1543, 1;
	shr.u32 	%r1545, %r1540, 10;
	and.b32  	%r1546, %r1545, 1;
	add.s32 	%r1547, %r1542, %r1544;
	add.s32 	%r1916, %r1547, %r1546;
$L__BB0_225:
	setp.ge.u32 	%p273, %r2, %r6;
	shr.u32 	%r1549, %r204, 10;
	and.b32  	%r331, %r1549, 1;
	add.s32 	%r1550, %r319, %r331;
	add.s32 	%r332, %r1550, %r1916;
	mov.b32 	%r1917, 0;
	@%p273 bra 	$L__BB0_227;
	cvt.u32.u64 	%r1551, %rd633;
	shr.u32 	%r1552, %r1551, 12;
	and.b32  	%r1553, %r1552, 1;
	shr.u32 	%r1554, %r1551, 11;
	and.b32  	%r1555, %r1554, 1;
	shr.u32 	%r1556, %r1551, 10;
	and.b32  	%r1557, %r1556, 1;
	add.s32 	%r1558, %r1553, %r1555;
	add.s32 	%r1917, %r1558, %r1557;
$L__BB0_227:
	setp.eq.s32 	%p274, %r2, 0;
	add.s32 	%r1560, %r332, %r1917;
	and.b64  	%rd567, %rd3, 2048;
	setp.eq.s64 	%p275, %rd567, 0;
	and.b32  	%r1562, %r1560, -2;
	setp.ne.s32 	%p276, %r1562, 2;
	setp.eq.s32 	%p277, %r1560, 3;
	selp.b64 	%rd568, 2048, 0, %p277;
	selp.b64 	%rd569, %rd568, 0, %p275;
	selp.b64 	%rd570, %rd569, 2048, %p276;
	selp.b64 	%rd571, %rd569, %rd570, %p275;
	or.b64  	%rd67, %rd571, %rd66;
	mov.b32 	%r1918, 0;
	@%p274 bra 	$L__BB0_229;
	cvt.u32.u64 	%r1563, %rd630;
	shr.u32 	%r1564, %r1563, 11;
	and.b32  	%r1565, %r1564, 1;
	shr.u32 	%r1566, %r1563, 10;
	and.b32  	%r1567, %r1566, 1;
	shr.u32 	%r1568, %r1563, 9;
	and.b32  	%r1569, %r1568, 1;
	add.s32 	%r1570, %r1565, %r1567;
	add.s32 	%r1918, %r1570, %r1569;
$L__BB0_229:
	setp.ge.u32 	%p278, %r2, %r6;
	shr.u32 	%r1572, %r204, 9;
	and.b32  	%r337, %r1572, 1;
	add.s32 	%r1573, %r325, %r337;
	add.s32 	%r338, %r1573, %r1918;
	mov.b32 	%r1919, 0;
	@%p278 bra 	$L__BB0_231;
	cvt.u32.u64 	%r1574, %rd633;
	shr.u32 	%r1575, %r1574, 11;
	and.b32  	%r1576, %r1575, 1;
	shr.u32 	%r1577, %r1574, 10;
	and.b32  	%r1578, %r1577, 1;
	shr.u32 	%r1579, %r1574, 9;
	and.b32  	%r1580, %r1579, 1;
	add.s32 	%r1581, %r1576, %r1578;
	add.s32 	%r1919, %r1581, %r1580;
$L__BB0_231:
	setp.eq.s32 	%p279, %r2, 0;
	add.s32 	%r1583, %r338, %r1919;
	and.b64  	%rd572, %rd3, 1024;
	setp.eq.s64 	%p280, %rd572, 0;
	and.b32  	%r1585, %r1583, -2;
	setp.ne.s32 	%p281, %r1585, 2;
	setp.eq.s32 	%p282, %r1583, 3;
	selp.b64 	%rd573, 1024, 0, %p282;
	selp.b64 	%rd574, %rd573, 0, %p280;
	selp.b64 	%rd575, %rd574, 1024, %p281;
	selp.b64 	%rd576, %rd574, %rd575, %p280;
	or.b64  	%rd68, %rd576, %rd67;
	mov.b32 	%r1920, 0;
	@%p279 bra 	$L__BB0_233;
	cvt.u32.u64 	%r1586, %rd630;
	shr.u32 	%r1587, %r1586, 10;
	and.b32  	%r1588, %r1587, 1;
	shr.u32 	%r1589, %r1586, 9;
	and.b32  	%r1590, %r1589, 1;
	shr.u32 	%r1591, %r1586, 8;
	and.b32  	%r1592, %r1591, 1;
	add.s32 	%r1593, %r1588, %r1590;
	add.s32 	%r1920, %r1593, %r1592;
$L__BB0_233:
	setp.ge.u32 	%p283, %r2, %r6;
	shr.u32 	%r1595, %r204, 8;
	and.b32  	%r343, %r1595, 1;
	add.s32 	%r1596, %r331, %r343;
	add.s32 	%r344, %r1596, %r1920;
	mov.b32 	%r1921, 0;
	@%p283 bra 	$L__BB0_235;
	cvt.u32.u64 	%r1597, %rd633;
	shr.u32 	%r1598, %r1597, 10;
	and.b32  	%r1599, %r1598, 1;
	shr.u32 	%r1600, %r1597, 9;
	and.b32  	%r1601, %r1600, 1;
	shr.u32 	%r1602, %r1597, 8;
	and.b32  	%r1603, %r1602, 1;
	add.s32 	%r1604, %r1599, %r1601;
	add.s32 	%r1921, %r1604, %r1603;
$L__BB0_235:
	setp.eq.s32 	%p284, %r2, 0;
	add.s32 	%r1606, %r344, %r1921;
	and.b64  	%rd577, %rd3, 512;
	setp.eq.s64 	%p285, %rd577, 0;
	and.b32  	%r1608, %r1606, -2;
	setp.ne.s32 	%p286, %r1608, 2;
	setp.eq.s32 	%p287, %r1606, 3;
	selp.b64 	%rd578, 512, 0, %p287;
	selp.b64 	%rd579, %rd578, 0, %p285;
	selp.b64 	%rd580, %rd579, 512, %p286;
	selp.b64 	%rd581, %rd579, %rd580, %p285;
	or.b64  	%rd69, %rd581, %rd68;
	mov.b32 	%r1922, 0;
	@%p284 bra 	$L__BB0_237;
	cvt.u32.u64 	%r1609, %rd630;
	shr.u32 	%r1610, %r1609, 9;
	and.b32  	%r1611, %r1610, 1;
	shr.u32 	%r1612, %r1609, 8;
	and.b32  	%r1613, %r1612, 1;
	shr.u32 	%r1614, %r1609, 7;
	and.b32  	%r1615, %r1614, 1;
	add.s32 	%r1616, %r1611, %r1613;
	add.s32 	%r1922, %r1616, %r1615;
$L__BB0_237:
	setp.ge.u32 	%p288, %r2, %r6;
	shr.u32 	%r1618, %r204, 7;
	and.b32  	%r349, %r1618, 1;
	add.s32 	%r1619, %r337, %r349;
	add.s32 	%r350, %r1619, %r1922;
	mov.b32 	%r1923, 0;
	@%p288 bra 	$L__BB0_239;
	cvt.u32.u64 	%r1620, %rd633;
	shr.u32 	%r1621, %r1620, 9;
	and.b32  	%r1622, %r1621, 1;
	shr.u32 	%r1623, %r1620, 8;
	and.b32  	%r1624, %r1623, 1;
	shr.u32 	%r1625, %r1620, 7;
	and.b32  	%r1626, %r1625, 1;
	add.s32 	%r1627, %r1622, %r1624;
	add.s32 	%r1923, %r1627, %r1626;
$L__BB0_239:
	setp.eq.s32 	%p289, %r2, 0;
	add.s32 	%r1629, %r350, %r1923;
	and.b64  	%rd582, %rd3, 256;
	setp.eq.s64 	%p290, %rd582, 0;
	and.b32  	%r1631, %r1629, -2;
	setp.ne.s32 	%p291, %r1631, 2;
	setp.eq.s32 	%p292, %r1629, 3;
	selp.b64 	%rd583, 256, 0, %p292;
	selp.b64 	%rd584, %rd583, 0, %p290;
	selp.b64 	%rd585, %rd584, 256, %p291;
	selp.b64 	%rd586, %rd584, %rd585, %p290;
	or.b64  	%rd70, %rd586, %rd69;
	mov.b32 	%r1924, 0;
	@%p289 bra 	$L__BB0_241;
	cvt.u32.u64 	%r1632, %rd630;
	shr.u32 	%r1633, %r1632, 8;
	and.b32  	%r1634, %r1633, 1;
	shr.u32 	%r1635, %r1632, 7;
	and.b32  	%r1636, %r1635, 1;
	shr.u32 	%r1637, %r1632, 6;
	and.b32  	%r1638, %r1637, 1;
	add.s32 	%r1639, %r1634, %r1636;
	add.s32 	%r1924, %r1639, %r1638;
$L__BB0_241:
	setp.ge.u32 	%p293, %r2, %r6;
	shr.u32 	%r1641, %r204, 6;
	and.b32  	%r355, %r1641, 1;
	add.s32 	%r1642, %r343, %r355;
	add.s32 	%r356, %r1642, %r1924;
	mov.b32 	%r1925, 0;
	@%p293 bra 	$L__BB0_243;
	cvt.u32.u64 	%r1643, %rd633;
	shr.u32 	%r1644, %r1643, 8;
	and.b32  	%r1645, %r1644, 1;
	shr.u32 	%r1646, %r1643, 7;
	and.b32  	%r1647, %r1646, 1;
	shr.u32 	%r1648, %r1643, 6;
	and.b32  	%r1649, %r1648, 1;
	add.s32 	%r1650, %r1645, %r1647;
	add.s32 	%r1925, %r1650, %r1649;
$L__BB0_243:
	setp.eq.s32 	%p294, %r2, 0;
	add.s32 	%r1652, %r356, %r1925;
	and.b64  	%rd587, %rd3, 128;
	setp.eq.s64 	%p295, %rd587, 0;
	and.b32  	%r1654, %r1652, -2;
	setp.ne.s32 	%p296, %r1654, 2;
	setp.eq.s32 	%p297, %r1652, 3;
	selp.b64 	%rd588, 128, 0, %p297;
	selp.b64 	%rd589, %rd588, 0, %p295;
	selp.b64 	%rd590, %rd589, 128, %p296;
	selp.b64 	%rd591, %rd589, %rd590, %p295;
	or.b64  	%rd71, %rd591, %rd70;
	mov.b32 	%r1926, 0;
	@%p294 bra 	$L__BB0_245;
	cvt.u32.u64 	%r1655, %rd630;
	shr.u32 	%r1656, %r1655, 7;
	and.b32  	%r1657, %r1656, 1;
	shr.u32 	%r1658, %r1655, 6;
	and.b32  	%r1659, %r1658, 1;
	shr.u32 	%r1660, %r1655, 5;
	and.b32  	%r1661, %r1660, 1;
	add.s32 	%r1662, %r1657, %r1659;
	add.s32 	%r1926, %r1662, %r1661;
$L__BB0_245:
	setp.ge.u32 	%p298, %r2, %r6;
	shr.u32 	%r1664, %r204, 5;
	and.b32  	%r361, %r1664, 1;
	add.s32 	%r1665, %r349, %r361;
	add.s32 	%r362, %r1665, %r1926;
	mov.b32 	%r1927, 0;
	@%p298 bra 	$L__BB0_247;
	cvt.u32.u64 	%r1666, %rd633;
	shr.u32 	%r1667, %r1666, 7;
	and.b32  	%r1668, %r1667, 1;
	shr.u32 	%r1669, %r1666, 6;
	and.b32  	%r1670, %r1669, 1;
	shr.u32 	%r1671, %r1666, 5;
	and.b32  	%r1672, %r1671, 1;
	add.s32 	%r1673, %r1668, %r1670;
	add.s32 	%r1927, %r1673, %r1672;
$L__BB0_247:
	setp.eq.s32 	%p299, %r2, 0;
	add.s32 	%r1675, %r362, %r1927;
	and.b64  	%rd592, %rd3, 64;
	setp.eq.s64 	%p300, %rd592, 0;
	and.b32  	%r1677, %r1675, -2;
	setp.ne.s32 	%p301, %r1677, 2;
	setp.eq.s32 	%p302, %r1675, 3;
	selp.b64 	%rd593, 64, 0, %p302;
	selp.b64 	%rd594, %rd593, 0, %p300;
	selp.b64 	%rd595, %rd594, 64, %p301;
	selp.b64 	%rd596, %rd594, %rd595, %p300;
	or.b64  	%rd72, %rd596, %rd71;
	mov.b32 	%r1928, 0;
	@%p299 bra 	$L__BB0_249;
	cvt.u32.u64 	%r1678, %rd630;
	shr.u32 	%r1679, %r1678, 6;
	and.b32  	%r1680, %r1679, 1;
	shr.u32 	%r1681, %r1678, 5;
	and.b32  	%r1682, %r1681, 1;
	shr.u32 	%r1683, %r1678, 4;
	and.b32  	%r1684, %r1683, 1;
	add.s32 	%r1685, %r1680, %r1682;
	add.s32 	%r1928, %r1685, %r1684;
$L__BB0_249:
	setp.ge.u32 	%p303, %r2, %r6;
	shr.u32 	%r1687, %r204, 4;
	and.b32  	%r367, %r1687, 1;
	add.s32 	%r1688, %r355, %r367;
	add.s32 	%r368, %r1688, %r1928;
	mov.b32 	%r1929, 0;
	@%p303 bra 	$L__BB0_251;
	cvt.u32.u64 	%r1689, %rd633;
	shr.u32 	%r1690, %r1689, 6;
	and.b32  	%r1691, %r1690, 1;
	shr.u32 	%r1692, %r1689, 5;
	and.b32  	%r1693, %r1692, 1;
	shr.u32 	%r1694, %r1689, 4;
	and.b32  	%r1695, %r1694, 1;
	add.s32 	%r1696, %r1691, %r1693;
	add.s32 	%r1929, %r1696, %r1695;
$L__BB0_251:
	setp.eq.s32 	%p304, %r2, 0;
	add.s32 	%r1698, %r368, %r1929;
	and.b64  	%rd597, %rd3, 32;
	setp.eq.s64 	%p305, %rd597, 0;
	and.b32  	%r1700, %r1698, -2;
	setp.ne.s32 	%p306, %r1700, 2;
	setp.eq.s32 	%p307, %r1698, 3;
	selp.b64 	%rd598, 32, 0, %p307;
	selp.b64 	%rd599, %rd598, 0, %p305;
	selp.b64 	%rd600, %rd599, 32, %p306;
	selp.b64 	%rd601, %rd599, %rd600, %p305;
	or.b64  	%rd73, %rd601, %rd72;
	mov.b32 	%r1930, 0;
	@%p304 bra 	$L__BB0_253;
	cvt.u32.u64 	%r1701, %rd630;
	shr.u32 	%r1702, %r1701, 5;
	and.b32  	%r1703, %r1702, 1;
	shr.u32 	%r1704, %r1701, 4;
	and.b32  	%r1705, %r1704, 1;
	shr.u32 	%r1706, %r1701, 3;
	and.b32  	%r1707, %r1706, 1;
	add.s32 	%r1708, %r1703, %r1705;
	add.s32 	%r1930, %r1708, %r1707;
$L__BB0_253:
	setp.ge.u32 	%p308, %r2, %r6;
	shr.u32 	%r1710, %r204, 3;
	and.b32  	%r373, %r1710, 1;
	add.s32 	%r1711, %r361, %r373;
	add.s32 	%r374, %r1711, %r1930;
	mov.b32 	%r1931, 0;
	@%p308 bra 	$L__BB0_255;
	cvt.u32.u64 	%r1712, %rd633;
	shr.u32 	%r1713, %r1712, 5;
	and.b32  	%r1714, %r1713, 1;
	shr.u32 	%r1715, %r1712, 4;
	and.b32  	%r1716, %r1715, 1;
	shr.u32 	%r1717, %r1712, 3;
	and.b32  	%r1718, %r1717, 1;
	add.s32 	%r1719, %r1714, %r1716;
	add.s32 	%r1931, %r1719, %r1718;
$L__BB0_255:
	setp.eq.s32 	%p309, %r2, 0;
	add.s32 	%r1721, %r374, %r1931;
	and.b64  	%rd602, %rd3, 16;
	setp.eq.s64 	%p310, %rd602, 0;
	and.b32  	%r1723, %r1721, -2;
	setp.ne.s32 	%p311, %r1723, 2;
	setp.eq.s32 	%p312, %r1721, 3;
	selp.b64 	%rd603, 16, 0, %p312;
	selp.b64 	%rd604, %rd603, 0, %p310;
	selp.b64 	%rd605, %rd604, 16, %p311;
	selp.b64 	%rd606, %rd604, %rd605, %p310;
	or.b64  	%rd74, %rd606, %rd73;
	mov.b32 	%r1932, 0;
	@%p309 bra 	$L__BB0_257;
	cvt.u32.u64 	%r1724, %rd630;
	shr.u32 	%r1725, %r1724, 4;
	and.b32  	%r1726, %r1725, 1;
	shr.u32 	%r1727, %r1724, 3;
	and.b32  	%r1728, %r1727, 1;
	shr.u32 	%r1729, %r1724, 2;
	and.b32  	%r1730, %r1729, 1;
	add.s32 	%r1731, %r1726, %r1728;
	add.s32 	%r1932, %r1731, %r1730;
$L__BB0_257:
	setp.ge.u32 	%p313, %r2, %r6;
	shr.u32 	%r1733, %r204, 2;
	and.b32  	%r379, %r1733, 1;
	add.s32 	%r1734, %r367, %r379;
	add.s32 	%r380, %r1734, %r1932;
	mov.b32 	%r1933, 0;
	@%p313 bra 	$L__BB0_259;
	cvt.u32.u64 	%r1735, %rd633;
	shr.u32 	%r1736, %r1735, 4;
	and.b32  	%r1737, %r1736, 1;
	shr.u32 	%r1738, %r1735, 3;
	and.b32  	%r1739, %r1738, 1;
	shr.u32 	%r1740, %r1735, 2;
	and.b32  	%r1741, %r1740, 1;
	add.s32 	%r1742, %r1737, %r1739;
	add.s32 	%r1933, %r1742, %r1741;
$L__BB0_259:
	setp.eq.s32 	%p314, %r2, 0;
	add.s32 	%r1744, %r380, %r1933;
	and.b64  	%rd607, %rd3, 8;
	setp.eq.s64 	%p315, %rd607, 0;
	and.b32  	%r1746, %r1744, -2;
	setp.ne.s32 	%p316, %r1746, 2;
	setp.eq.s32 	%p317, %r1744, 3;
	selp.b64 	%rd608, 8, 0, %p317;
	selp.b64 	%rd609, %rd608, 0, %p315;
	selp.b64 	%rd610, %rd609, 8, %p316;
	selp.b64 	%rd611, %rd609, %rd610, %p315;
	or.b64  	%rd75, %rd611, %rd74;
	mov.b32 	%r1934, 0;
	@%p314 bra 	$L__BB0_261;
	cvt.u32.u64 	%r1747, %rd630;
	shr.u32 	%r1748, %r1747, 3;
	and.b32  	%r1749, %r1748, 1;
	shr.u32 	%r1750, %r1747, 2;
	and.b32  	%r1751, %r1750, 1;
	shr.u32 	%r1752, %r1747, 1;
	and.b32  	%r1753, %r1752, 1;
	add.s32 	%r1754, %r1749, %r1751;
	add.s32 	%r1934, %r1754, %r1753;
$L__BB0_261:
	setp.ge.u32 	%p318, %r2, %r6;
	shr.u32 	%r1756, %r204, 1;
	and.b32  	%r385, %r1756, 1;
	add.s32 	%r1757, %r373, %r385;
	add.s32 	%r386, %r1757, %r1934;
	mov.b32 	%r1935, 0;
	@%p318 bra 	$L__BB0_263;
	cvt.u32.u64 	%r1758, %rd633;
	shr.u32 	%r1759, %r1758, 3;
	and.b32  	%r1760, %r1759, 1;
	shr.u32 	%r1761, %r1758, 2;
	and.b32  	%r1762, %r1761, 1;
	shr.u32 	%r1763, %r1758, 1;
	and.b32  	%r1764, %r1763, 1;
	add.s32 	%r1765, %r1760, %r1762;
	add.s32 	%r1935, %r1765, %r1764;
$L__BB0_263:
	setp.eq.s32 	%p319, %r2, 0;
	add.s32 	%r1767, %r386, %r1935;
	and.b64  	%rd612, %rd3, 4;
	setp.eq.s64 	%p320, %rd612, 0;
	and.b32  	%r1769, %r1767, -2;
	setp.ne.s32 	%p321, %r1769, 2;
	setp.eq.s32 	%p322, %r1767, 3;
	selp.b64 	%rd613, 4, 0, %p322;
	selp.b64 	%rd614, %rd613, 0, %p320;
	selp.b64 	%rd615, %rd614, 4, %p321;
	selp.b64 	%rd616, %rd614, %rd615, %p320;
	or.b64  	%rd76, %rd616, %rd75;
	mov.b32 	%r1936, 0;
	@%p319 bra 	$L__BB0_265;
	cvt.u32.u64 	%r1770, %rd630;
	shr.u32 	%r1771, %r1770, 2;
	and.b32  	%r1772, %r1771, 1;
	shr.u32 	%r1773, %r1770, 1;
	and.b32  	%r1774, %r1773, 1;
	and.b32  	%r1775, %r1770, 1;
	add.s32 	%r1776, %r1772, %r1774;
	add.s32 	%r1936, %r1776, %r1775;
$L__BB0_265:
	setp.ge.u32 	%p323, %r2, %r6;
	and.b32  	%r1778, %r204, 1;
	add.s32 	%r1779, %r379, %r1778;
	add.s32 	%r391, %r1779, %r1936;
	mov.b32 	%r1937, 0;
	@%p323 bra 	$L__BB0_267;
	cvt.u32.u64 	%r1780, %rd633;
	shr.u32 	%r1781, %r1780, 2;
	and.b32  	%r1782, %r1781, 1;
	shr.u32 	%r1783, %r1780, 1;
	and.b32  	%r1784, %r1783, 1;
	and.b32  	%r1785, %r1780, 1;
	add.s32 	%r1786, %r1782, %r1784;
	add.s32 	%r1937, %r1786, %r1785;
$L__BB0_267:
	setp.eq.s32 	%p324, %r2, 0;
	add.s32 	%r1788, %r391, %r1937;
	and.b64  	%rd617, %rd3, 2;
	setp.eq.s64 	%p325, %rd617, 0;
	and.b32  	%r1790, %r1788, -2;
	setp.ne.s32 	%p326, %r1790, 2;
	setp.eq.s32 	%p327, %r1788, 3;
	selp.b64 	%rd618, 2, 0, %p327;
	selp.b64 	%rd619, %rd618, 0, %p325;
	selp.b64 	%rd620, %rd619, 2, %p326;
	selp.b64 	%rd621, %rd619, %rd620, %p325;
	or.b64  	%rd77, %rd621, %rd76;
	mov.b32 	%r1938, 0;
	@%p324 bra 	$L__BB0_269;
	cvt.u32.u64 	%r1791, %rd630;
	shr.u32 	%r1792, %r1791, 1;
	and.b32  	%r1793, %r1792, 1;
	and.b32  	%r1794, %r1791, 1;
	add.s32 	%r1795, %r1810, %r1794;
	add.s32 	%r1938, %r1795, %r1793;
$L__BB0_269:
	setp.ge.u32 	%p328, %r2, %r6;
	add.s32 	%r1797, %r1809, %r385;
	add.s32 	%r396, %r1797, %r1938;
	mov.b32 	%r1939, 0;
	@%p328 bra 	$L__BB0_271;
	cvt.u32.u64 	%r1798, %rd633;
	shr.u32 	%r1799, %r1798, 1;
	and.b32  	%r1800, %r1799, 1;
	and.b32  	%r1801, %r1798, 1;
	add.s32 	%r1802, %r1811, %r1801;
	add.s32 	%r1939, %r1802, %r1800;
$L__BB0_271:
	add.s32 	%r1803, %r396, %r1939;
	and.b64  	%rd622, %rd3, 1;
	setp.eq.b64 	%p329, %rd622, 1;
	and.b32  	%r1804, %r1803, 30;
	setp.eq.s32 	%p330, %r1804, 2;
	setp.eq.s32 	%p331, %r1803, 3;
	selp.u32 	%r1805, -1, 0, %p331;
	selp.u32 	%r1806, -1, 0, %p330;
	selp.b32 	%r1807, %r1806, %r1805, %p329;
	cvt.u64.u32 	%rd623, %r1807;
	and.b64  	%rd624, %rd623, 1;
	or.b64  	%rd625, %rd77, %rd624;
	cvta.to.global.u64 	%rd626, %rd78;
	add.s64 	%rd628, %rd626, %rd80;
	st.global.u64 	[%rd628], %rd625;
$L__BB0_272:
	ret;

}


// ===== COMPILED SASS (sm_100) =====

	.target	sm_100

	.elftype	@"ET_EXEC"


//--------------------- .note.nv.tkinfo           --------------------------
	.section	.note.nv.tkinfo,"",@"SHT_NOTE"
	.sectionflags	@"SHF_NOTE_NV_TKINFO"
	.tkinfo
        /*0018*/ 	.word	0x00000002
        /*0030*/ 	.string	""
        /*0030*/ 	.string	"ptxas"
        /*0030*/ 	.string	"Cuda compilation tools, release 13.0, V13.0.88"
        /*0030*/ 	.string	"Build cuda_13.0.r13.0/compiler.36424714_0"
        /*0030*/ 	.string	"-arch sm_100 -m 64 "



//--------------------- .note.nv.cuinfo           --------------------------
	.section	.note.nv.cuinfo,"",@"SHT_NOTE"
	.sectionflags	@"SHF_NOTE_NV_CUINFO"
        /*0018*/ 	.short	0x0002
        /*001a*/ 	.short	0x0064
        /*001c*/ 	.short	0x0082
	.zero		2


//--------------------- .nv.info                  --------------------------
	.section	.nv.info,"",@"SHT_CUDA_INFO"
	.align	4


	//----- nvinfo : EIATTR_REGCOUNT
	.align		4
        /*0000*/ 	.byte	0x04, 0x2f
        /*0002*/ 	.short	(.L_1 - .L_0)
	.align		4
.L_0:
        /*0004*/ 	.word	index@(_Z19game_of_life_kernelPKmPmi)
        /*0008*/ 	.word	0x00000020


	//----- nvinfo : EIATTR_FRAME_SIZE
	.align		4
.L_1:
        /*000c*/ 	.byte	0x04, 0x11
        /*000e*/ 	.short	(.L_3 - .L_2)
	.align		4
.L_2:
        /*0010*/ 	.word	index@(_Z19game_of_life_kernelPKmPmi)
        /*0014*/ 	.word	0x00000000


	//----- nvinfo : EIATTR_MIN_STACK_SIZE
	.align		4
.L_3:
        /*0018*/ 	.byte	0x04, 0x12
        /*001a*/ 	.short	(.L_5 - .L_4)
	.align		4
.L_4:
        /*001c*/ 	.word	index@(_Z19game_of_life_kernelPKmPmi)
        /*0020*/ 	.word	0x00000000
.L_5:


//--------------------- .nv.compat                --------------------------
	.section	.nv.compat,"",@"SHT_CUDA_COMPAT_INFO"
	.align	4
        /*0000*/ 	.byte	0x02, 0x09, 0x00, 0x00, 0x02, 0x02, 0x01, 0x00, 0x02, 0x05, 0x05, 0x00, 0x03, 0x07, 0x01, 0x01
        /*0010*/ 	.byte	0x02, 0x03, 0x00, 0x00, 0x02, 0x06, 0x01, 0x00, 0x04, 0x0b, 0x08, 0x00, 0x09, 0x00, 0x00, 0x00
        /*0020*/ 	.byte	0x00, 0x00, 0x00, 0x00


//--------------------- .nv.info._Z19game_of_life_kernelPKmPmi --------------------------
	.section	.nv.info._Z19game_of_life_kernelPKmPmi,"",@"SHT_CUDA_INFO"
	.sectionflags	@""
	.align	4


	//----- nvinfo : EIATTR_CUDA_API_VERSION
	.align		4
        /*0000*/ 	.byte	0x04, 0x37
        /*0002*/ 	.short	(.L_7 - .L_6)
.L_6:
        /*0004*/ 	.word	0x00000082


	//----- nvinfo : EIATTR_KPARAM_INFO
	.align		4
.L_7:
        /*0008*/ 	.byte	0x04, 0x17
        /*000a*/ 	.short	(.L_9 - .L_8)
.L_8:
        /*000c*/ 	.word	0x00000000
        /*0010*/ 	.short	0x0002
        /*0012*/ 	.short	0x0010
        /*0014*/ 	.byte	0x00, 0xf0, 0x11, 0x00


	//----- nvinfo : EIATTR_KPARAM_INFO
	.align		4
.L_9:
        /*0018*/ 	.byte	0x04, 0x17
        /*001a*/ 	.short	(.L_11 - .L_10)
.L_10:
        /*001c*/ 	.word	0x00000000
        /*0020*/ 	.short	0x0001
        /*0022*/ 	.short	0x0008
        /*0024*/ 	.byte	0x00, 0xf5, 0x21, 0x00


	//----- nvinfo : EIATTR_KPARAM_INFO
	.align		4
.L_11:
        /*0028*/ 	.byte	0x04, 0x17
        /*002a*/ 	.short	(.L_13 - .L_12)
.L_12:
        /*002c*/ 	.word	0x00000000
        /*0030*/ 	.short	0x0000
        /*0032*/ 	.short	0x0000
        /*0034*/ 	.byte	0x00, 0xf5, 0x21, 0x00


	//----- nvinfo : EIATTR_SPARSE_MMA_MASK
	.align		4
.L_13:
        /*0038*/ 	.byte	0x03, 0x50
        /*003a*/ 	.short	0x0000


	//----- nvinfo : EIATTR_MAXREG_COUNT
	.align		4
        /*003c*/ 	.byte	0x03, 0x1b
        /*003e*/ 	.short	0x00ff


	//----- nvinfo : EIATTR_MERCURY_ISA_VERSION
	.align		4
        /*0040*/ 	.byte	0x03, 0x5f
        /*0042*/ 	.short	0x0101


	//----- nvinfo : EIATTR_VRC_CTA_INIT_COUNT
	.align		4
        /*0044*/ 	.byte	0x02, 0x4a
	.zero		1
	.zero		1


	//----- nvinfo : EIATTR_EXIT_INSTR_OFFSETS
	.align		4
        /*0048*/ 	.byte	0x04, 0x1c
        /*004a*/ 	.short	(.L_15 - .L_14)


	//   ....[0]....
.L_14:
        /*004c*/ 	.word	0x000000d0


	//   ....[1]....
        /*0050*/ 	.word	0x000071c0


	//----- nvinfo : EIATTR_CRS_STACK_SIZE
	.align		4
.L_15:
        /*0054*/ 	.byte	0x04, 0x1e
        /*0056*/ 	.short	(.L_17 - .L_16)
.L_16:
        /*0058*/ 	.word	0x00000000


	//----- nvinfo : EIATTR_CBANK_PARAM_SIZE
	.align		4
.L_17:
        /*005c*/ 	.byte	0x03, 0x19
        /*005e*/ 	.short	0x0014


	//----- nvinfo : EIATTR_PARAM_CBANK
	.align		4
        /*0060*/ 	.byte	0x04, 0x0a
        /*0062*/ 	.short	(.L_19 - .L_18)
	.align		4
.L_18:
        /*0064*/ 	.word	index@(.nv.constant0._Z19game_of_life_kernelPKmPmi)
        /*0068*/ 	.short	0x0380
        /*006a*/ 	.short	0x0014


	//----- nvinfo : EIATTR_SW_WAR
	.align		4
.L_19:
        /*006c*/ 	.byte	0x04, 0x36
        /*006e*/ 	.short	(.L_21 - .L_20)
.L_20:
        /*0070*/ 	.word	0x00000008
.L_21:


//--------------------- .nv.callgraph             --------------------------
	.section	.nv.callgraph,"",@"SHT_CUDA_CALLGRAPH"
	.align	4
	.sectionentsize	8
	.align		4
        /*0000*/ 	.word	0x00000000
	.align		4
        /*0004*/ 	.word	0xffffffff
	.align		4
        /*0008*/ 	.word	0x00000000
	.align		4
        /*000c*/ 	.word	0xfffffffe
	.align		4
        /*0010*/ 	.word	0x00000000
	.align		4
        /*0014*/ 	.word	0xfffffffd
	.align		4
        /*0018*/ 	.word	0x00000000
	.align		4
        /*001c*/ 	.word	0xfffffffc


//--------------------- .text._Z19game_of_life_kernelPKmPmi --------------------------
	.section	.text._Z19game_of_life_kernelPKmPmi,"ax",@progbits
	.align	128
        .global         _Z19game_of_life_kernelPKmPmi
        .type           _Z19game_of_life_kernelPKmPmi,@function
        .size           _Z19game_of_life_kernelPKmPmi,(.L_x_5 - _Z19game_of_life_kernelPKmPmi)
        .other          _Z19game_of_life_kernelPKmPmi,@"STO_CUDA_ENTRY STV_DEFAULT"
_Z19game_of_life_kernelPKmPmi:
.text._Z19game_of_life_kernelPKmPmi:
[----:B------:R-:W-:Y:S01]  /*0000*/  LDC R1, c[0x0][0x37c] ;  /* 0x0000df00ff017b82 */ /* 0x000fe20000000800 */
[----:B------:R-:W0:Y:S07]  /*0010*/  S2R R5, SR_TID.X ;  /* 0x0000000000057919 */ /* 0x000e2e0000002100 */
[----:B------:R-:W1:Y:S01]  /*0020*/  LDC R2, c[0x0][0x364] ;  /* 0x0000d900ff027b82 */ /* 0x000e620000000800 */
[----:B------:R-:W1:Y:S07]  /*0030*/  S2R R3, SR_TID.Y ;  /* 0x0000000000037919 */ /* 0x000e6e0000002200 */
[----:B------:R-:W0:Y:S08]  /*0040*/  S2UR UR5, SR_CTAID.X ;  /* 0x00000000000579c3 */ /* 0x000e300000002500 */
[----:B------:R-:W0:Y:S08]  /*0050*/  LDC R10, c[0x0][0x360] ;  /* 0x0000d800ff0a7b82 */ /* 0x000e300000000800 */
[----:B------:R-:W2:Y:S08]  /*0060*/  LDC R13, c[0x0][0x390] ;  /* 0x0000e400ff0d7b82 */ /* 0x000eb00000000800 */
[----:B------:R-:W1:Y:S01]  /*0070*/  S2UR UR4, SR_CTAID.Y ;  /* 0x00000000000479c3 */ /* 0x000e620000002600 */
[----:B0-----:R-:W-:Y:S01]  /*0080*/  IMAD R10, R10, UR5, R5 ;  /* 0x000000050a0a7c24 */ /* 0x001fe2000f8e0205 */
[----:B--2---:R-:W-:-:S04]  /*0090*/  SHF.R.S32.HI R11, RZ, 0x6, R13 ;  /* 0x00000006ff0b7819 */ /* 0x004fc8000001140d */
[----:B------:R-:W-:Y:S01]  /*00a0*/  ISETP.GE.AND P0, PT, R10, R11, PT ;  /* 0x0000000b0a00720c */ /* 0x000fe20003f06270 */
[----:B-1----:R-:W-:-:S05]  /*00b0*/  IMAD R2, R2, UR4, R3 ;  /* 0x0000000402027c24 */ /* 0x002fca000f8e0203 */
[----:B------:R-:W-:-:S13]  /*00c0*/  ISETP.GE.OR P0, PT, R2, R13, P0 ;  /* 0x0000000d0200720c */ /* 0x000fda0000706670 */
[----:B------:R-:W-:Y:S05]  /*00d0*/  @P0 EXIT ;  /* 0x000000000000094d */ /* 0x000fea0003800000 */
[----:B------:R-:W0:Y:S01]  /*00e0*/  LDC.64 R8, c[0x0][0x380] ;  /* 0x0000e000ff087b82 */ /* 0x000e220000000a00 */
[----:B------:R-:W1:Y:S01]  /*00f0*/  LDCU.64 UR4, c[0x0][0x358] ;  /* 0x00006b00ff0477ac */ /* 0x000e620008000a00 */
[C---:B------:R-:W-:Y:S01]  /*0100*/  VIADD R5, R11.reuse, 0xffffffff ;  /* 0xffffffff0b057836 */ /* 0x040fe20000000000 */
[----:B------:R-:W-:Y:S01]  /*0110*/  ISETP.GE.AND P0, PT, R10, 0x1, PT ;  /* 0x000000010a00780c */ /* 0x000fe20003f06270 */
[----:B------:R-:W-:-:S03]  /*0120*/  IMAD R3, R11, R2, RZ ;  /* 0x000000020b037224 */ /* 0x000fc600078e02ff */
[C---:B------:R-:W-:Y:S01]  /*0130*/  ISETP.GE.AND P2, PT, R10.reuse, R5, PT ;  /* 0x000000050a00720c */ /* 0x040fe20003f46270 */
[----:B------:R-:W-:-:S04]  /*0140*/  IMAD.IADD R0, R10, 0x1, R3 ;  /* 0x000000010a007824 */ /* 0x000fc800078e0203 */
[----:B0-----:R-:W-:-:S05]  /*0150*/  IMAD.WIDE R6, R0, 0x8, R8 ;  /* 0x0000000800067825 */ /* 0x001fca00078e0208 */
[----:B-1----:R0:W5:Y:S04]  /*0160*/  @P0 LDG.E R20, desc[UR4][R6.64+-0x8] ;  /* 0xfffff80406140981 */ /* 0x002168000c1e1900 */
[----:B------:R0:W5:Y:S04]  /*0170*/  @!P2 LDG.E R5, desc[UR4][R6.64+0xc] ;  /* 0x00000c040605a981 */ /* 0x000168000c1e1900 */
[----:B------:R0:W5:Y:S01]  /*0180*/  LDG.E.64 R28, desc[UR4][R6.64] ;  /* 0x00000004061c7981 */ /* 0x000162000c1e1b00 */
[----:B------:R-:W-:Y:S01]  /*0190*/  ISETP.NE.AND P3, PT, R2, RZ, PT ;  /* 0x000000ff0200720c */ /* 0x000fe20003f65270 */
[----:B------:R-:W-:Y:S01]  /*01a0*/  VIADD R13, R13, 0xffffffff ;  /* 0xffffffff0d0d7836 */ /* 0x000fe20000000000 */
[----:B------:R-:W-:Y:S01]  /*01b0*/  BSSY.RECONVERGENT B0, `(.L_x_0) ;  /* 0x000000c000007945 */ /* 0x000fe20003800200 */
[----:B------:R-:W-:Y:S01]  /*01c0*/  IMAD.MOV.U32 R4, RZ, RZ, RZ ;  /* 0x000000ffff047224 */ /* 0x000fe200078e00ff */
[----:B------:R-:W-:-:S02]  /*01d0*/  CS2R R16, SRZ ;  /* 0x0000000000107805 */ /* 0x000fc4000001ff00 */
[----:B------:R-:W-:Y:S01]  /*01e0*/  ISETP.GE.U32.AND P1, PT, R2, R13, PT ;  /* 0x0000000d0200720c */ /* 0x000fe20003f26070 */
[----:B------:R-:W-:-:S06]  /*01f0*/  IMAD.MOV.U32 R2, RZ, RZ, RZ ;  /* 0x000000ffff027224 */ /* 0x000fcc00078e00ff */
[----:B0-----:R-:W-:Y:S06]  /*0200*/  @!P3 BRA `(.L_x_1) ;  /* 0x000000000018b947 */ /* 0x001fec0003800000 */
[----:B------:R-:W-:-:S05]  /*0210*/  IADD3 R3, PT, PT, R10, R3, -R11 ;  /* 0x000000030a037210 */ /* 0x000fca0007ffe80b */
[----:B------:R-:W-:-:S05]  /*0220*/  IMAD.WIDE R8, R3, 0x8, R8 ;  /* 0x0000000803087825 */ /* 0x000fca00078e0208 */
[----:B------:R-:W2:Y:S04]  /*0230*/  @!P2 LDG.E R3, desc[UR4][R8.64+0xc] ;  /* 0x00000c040803a981 */ /* 0x000ea8000c1e1900 */
[----:B------:R0:W5:Y:S04]  /*0240*/  @P0 LDG.E R4, desc[UR4][R8.64+-0x8] ;  /* 0xfffff80408040981 */ /* 0x000168000c1e1900 */
[----:B------:R0:W5:Y:S02]  /*0250*/  LDG.E.64 R16, desc[UR4][R8.64] ;  /* 0x0000000408107981 */ /* 0x000164000c1e1b00 */
[----:B0-2---:R-:W-:-:S07]  /*0260*/  @!P2 SHF.R.U32.HI R2, RZ, 0x1f, R3 ;  /* 0x0000001fff02a819 */ /* 0x005fce0000011603 */
.L_x_1:
[----:B------:R-:W-:Y:S05]  /*0270*/  BSYNC.RECONVERGENT B0 ;  /* 0x0000000000007941 */ /* 0x000fea0003800200 */
.L_x_0:
[----:B------:R-:W-:Y:S01]  /*0280*/  BSSY.RECONVERGENT B0, `(.L_x_2) ;  /* 0x000000a000007945 */ /* 0x000fe20003800200 */
[----:B------:R-:W-:Y:S01]  /*0290*/  IMAD.MOV.U32 R3, RZ, RZ, RZ ;  /* 0x000000ffff037224 */ /* 0x000fe200078e00ff */
[----:B------:R-:W-:Y:S01]  /*02a0*/  CS2R R14, SRZ ;  /* 0x00000000000e7805 */ /* 0x000fe2000001ff00 */
[----:B------:R-:W-:Y:S01]  /*02b0*/  IMAD.MOV.U32 R8, RZ, RZ, RZ ;  /* 0x000000ffff087224 */ /* 0x000fe200078e00ff */
[----:B------:R-:W-:Y:S06]  /*02c0*/  @P1 BRA `(.L_x_3) ;  /* 0x0000000000141947 */ /* 0x000fec0003800000 */
[----:B------:R-:W-:-:S05]  /*02d0*/  IMAD.WIDE R6, R11, 0x8, R6 ;  /* 0x000000080b067825 */ /* 0x000fca00078e0206 */
[----:B------:R-:W2:Y:S04]  /*02e0*/  @!P2 LDG.E R9, desc[UR4][R6.64+0xc] ;  /* 0x00000c040609a981 */ /* 0x000ea8000c1e1900 */
[----:B------:R0:W5:Y:S04]  /*02f0*/  @P0 LDG.E R8, desc[UR4][R6.64+-0x8] ;  /* 0xfffff80406080981 */ /* 0x000168000c1e1900 */
[----:B------:R0:W5:Y:S02]  /*0300*/  LDG.E.64 R14, desc[UR4][R6.64] ;  /* 0x00000004060e7981 */ /* 0x000164000c1e1b00 */
[----:B0-2---:R-:W-:-:S07]  /*0310*/  @!P2 SHF.R.U32.HI R3, RZ, 0x1f, R9 ;  /* 0x0000001fff03a819 */ /* 0x005fce0000011609 */
.L_x_3:
[----:B------:R-:W-:Y:S05]  /*0320*/  BSYNC.RECONVERGENT B0 ;  /* 0x0000000000007941 */ /* 0x000fea0003800200 */
.L_x_2:
[--C-:B-----5:R-:W-:Y:S01]  /*0330*/  @!P1 SHF.R.U32.HI R7, RZ, 0x1e, R15.reuse ;  /* 0x0000001eff079819 */ /* 0x120fe2000001160f */
[----:B------:R-:W-:Y:S01]  /*0340*/  IMAD.MOV.U32 R9, RZ, RZ, RZ ;  /* 0x000000ffff097224 */ /* 0x000fe200078e00ff */
[----:B------:R-:W-:Y:S01]  /*0350*/  @!P1 LOP3.LUT R8, R8, 0x1, RZ, 0xc0, !PT ;  /* 0x0000000108089812 */ /* 0x000fe200078ec0ff */
[----:B------:R-:W-:Y:S01]  /*0360*/  IMAD.MOV.U32 R21, RZ, RZ, RZ ;  /* 0x000000ffff157224 */ /* 0x000fe200078e00ff */
[----:B------:R-:W-:Y:S02]  /*0370*/  @!P1 SHF.R.U32.HI R6, RZ, 0x1f, R15 ;  /* 0x0000001fff069819 */ /* 0x000fe4000001160f */
[----:B------:R-:W-:Y:S02]  /*0380*/  @!P1 LOP3.LUT R7, R7, 0x1, RZ, 0xc0, !PT ;  /* 0x0000000107079812 */ /* 0x000fe400078ec0ff */
[--C-:B------:R-:W-:Y:S02]  /*0390*/  @P3 SHF.R.U32.HI R18, RZ, 0x1e, R17.reuse ;  /* 0x0000001eff123819 */ /* 0x100fe40000011611 */
[----:B------:R-:W-:Y:S01]  /*03a0*/  @!P1 IADD3 R9, PT, PT, R7, R8, R6 ;  /* 0x0000000807099210 */ /* 0x000fe20007ffe006 */
[----:B------:R-:W-:Y:S01]  /*03b0*/  IMAD.MOV.U32 R8, RZ, RZ, RZ ;  /* 0x000000ffff087224 */ /* 0x000fe200078e00ff */
[--C-:B------:R-:W-:Y:S01]  /*03c0*/  @P3 SHF.R.U32.HI R7, RZ, 0x1e, R17.reuse ;  /* 0x0000001eff073819 */ /* 0x100fe20000011611 */
[----:B------:R-:W-:Y:S01]  /*03d0*/  IMAD.MOV.U32 R6, RZ, RZ, RZ ;  /* 0x000000ffff067224 */ /* 0x000fe200078e00ff */
[----:B------:R-:W-:-:S02]  /*03e0*/  @P3 SHF.R.U32.HI R10, RZ, 0x1d, R17 ;  /* 0x0000001dff0a3819 */ /* 0x000fc40000011611 */
[--C-:B------:R-:W-:Y:S02]  /*03f0*/  @!P1 SHF.R.U32.HI R19, RZ, 0x1e, R15.reuse ;  /* 0x0000001eff139819 */ /* 0x100fe4000001160f */
[----:B------:R-:W-:Y:S02]  /*0400*/  @!P1 SHF.R.U32.HI R11, RZ, 0x1d, R15 ;  /* 0x0000001dff0b9819 */ /* 0x000fe4000001160f */
[----:B------:R-:W-:Y:S02]  /*0410*/  @P3 LOP3.LUT R4, R4, 0x1, RZ, 0xc0, !PT ;  /* 0x0000000104043812 */ /* 0x000fe400078ec0ff */
[--C-:B------:R-:W-:Y:S02]  /*0420*/  @P3 SHF.R.U32.HI R12, RZ, 0x1f, R17.reuse ;  /* 0x0000001fff0c3819 */ /* 0x100fe40000011611 */
[----:B------:R-:W-:Y:S02]  /*0430*/  @P3 SHF.R.U32.HI R13, RZ, 0x1f, R17 ;  /* 0x0000001fff0d3819 */ /* 0x000fe40000011611 */
[----:B------:R-:W-:-:S02]  /*0440*/  @!P1 SHF.R.U32.HI R22, RZ, 0x1f, R15 ;  /* 0x0000001fff169819 */ /* 0x000fc4000001160f */
[----:B------:R-:W-:Y:S02]  /*0450*/  @P3 LOP3.LUT R7, R7, 0x1, RZ, 0xc0, !PT ;  /* 0x0000000107073812 */ /* 0x000fe400078ec0ff */
[----:B------:R-:W-:Y:S02]  /*0460*/  @P3 LOP3.LUT R18, R18, 0x1, RZ, 0xc0, !PT ;  /* 0x0000000112123812 */ /* 0x000fe400078ec0ff */
[----:B------:R-:W-:Y:S02]  /*0470*/  @P3 LOP3.LUT R10, R10, 0x1, RZ, 0xc0, !PT ;  /* 0x000000010a0a3812 */ /* 0x000fe400078ec0ff */
[----:B------:R-:W-:Y:S02]  /*0480*/  @!P1 LOP3.LUT R19, R19, 0x1, RZ, 0xc0, !PT ;  /* 0x0000000113139812 */ /* 0x000fe400078ec0ff */
[----:B------:R-:W-:Y:S02]  /*0490*/  @!P1 LOP3.LUT R11, R11, 0x1, RZ, 0xc0, !PT ;  /* 0x000000010b0b9812 */ /* 0x000fe400078ec0ff */
[----:B------:R-:W-:-:S02]  /*04a0*/  @P3 IADD3 R8, PT, PT, R7, R4, R12 ;  /* 0x0000000407083210 */ /* 0x000fc40007ffe00c */
[----:B------:R-:W-:Y:S01]  /*04b0*/  @P3 IADD3 R21, PT, PT, R10, R18, R13 ;  /* 0x000000120a153210 */ /* 0x000fe20007ffe00d */
[----:B------:R-:W-:Y:S01]  /*04c0*/  IMAD.MOV.U32 R10, RZ, RZ, RZ ;  /* 0x000000ffff0a7224 */ /* 0x000fe200078e00ff */
[----:B------:R-:W-:Y:S01]  /*04d0*/  @!P1 IADD3 R6, PT, PT, R11, R19, R22 ;  /* 0x000000130b069210 */ /* 0x000fe20007ffe016 */
[----:B------:R-:W-:Y:S01]  /*04e0*/  IMAD.MOV.U32 R18, RZ, RZ, RZ ;  /* 0x000000ffff127224 */ /* 0x000fe200078e00ff */
[--C-:B------:R-:W-:Y:S02]  /*04f0*/  @P3 SHF.R.U32.HI R11, RZ, 0x1e, R17.reuse ;  /* 0x0000001eff0b3819 */ /* 0x100fe40000011611 */
[--C-:B------:R-:W-:Y:S02]  /*0500*/  @P3 SHF.R.U32.HI R12, RZ, 0x1d, R17.reuse ;  /* 0x0000001dff0c3819 */ /* 0x100fe40000011611 */
[----:B------:R-:W-:Y:S02]  /*0510*/  @P3 SHF.R.U32.HI R4, RZ, 0x1c, R17 ;  /* 0x0000001cff043819 */ /* 0x000fe40000011611 */
[----:B------:R-:W-:-:S02]  /*0520*/  @!P1 SHF.R.U32.HI R13, RZ, 0x1e, R15 ;  /* 0x0000001eff0d9819 */ /* 0x000fc4000001160f */
[--C-:B------:R-:W-:Y:S02]  /*0530*/  @!P1 SHF.R.U32.HI R19, RZ, 0x1d, R15.reuse ;  /* 0x0000001dff139819 */ /* 0x100fe4000001160f */
[----:B------:R-:W-:Y:S02]  /*0540*/  @!P1 SHF.R.U32.HI R7, RZ, 0x1c, R15 ;  /* 0x0000001cff079819 */ /* 0x000fe4000001160f */
[----:B------:R-:W-:Y:S02]  /*0550*/  @P3 LOP3.LUT R11, R11, 0x1, RZ, 0xc0, !PT ;  /* 0x000000010b0b3812 */ /* 0x000fe400078ec0ff */
[----:B------:R-:W-:Y:S02]  /*0560*/  @P3 LOP3.LUT R12, R12, 0x1, RZ, 0xc0, !PT ;  /* 0x000000010c0c3812 */ /* 0x000fe400078ec0ff */
[----:B------:R-:W-:Y:S02]  /*0570*/  @P3 LOP3.LUT R4, R4, 0x1, RZ, 0xc0, !PT ;  /* 0x0000000104043812 */ /* 0x000fe400078ec0ff */
[----:B------:R-:W-:-:S02]  /*0580*/  @!P1 LOP3.LUT R22, R13, 0x1, RZ, 0xc0, !PT ;  /* 0x000000010d169812 */ /* 0x000fc400078ec0ff */
[----:B------:R-:W-:Y:S02]  /*0590*/  @!P1 LOP3.LUT R19, R19, 0x1, RZ, 0xc0, !PT ;  /* 0x0000000113139812 */ /* 0x000fe400078ec0ff */
[----:B------:R-:W-:Y:S02]  /*05a0*/  @!P1 LOP3.LUT R7, R7, 0x1, RZ, 0xc0, !PT ;  /* 0x0000000107079812 */ /* 0x000fe400078ec0ff */
[----:B------:R-:W-:Y:S02]  /*05b0*/  @P3 IADD3 R10, PT, PT, R4, R11, R12 ;  /* 0x0000000b040a3210 */ /* 0x000fe40007ffe00c */
[----:B------:R-:W-:Y:S02]  /*05c0*/  @!P1 IADD3 R18, PT, PT, R7, R22, R19 ;  /* 0x0000001607129210 */ /* 0x000fe40007ffe013 */
[--C-:B------:R-:W-:Y:S02]  /*05d0*/  @P3 SHF.R.U32.HI R4, RZ, 0x1d, R17.reuse ;  /* 0x0000001dff043819 */ /* 0x100fe40000011611 */
[----:B------:R-:W-:-:S02]  /*05e0*/  @P3 SHF.R.U32.HI R13, RZ, 0x1c, R17 ;  /* 0x0000001cff0d3819 */ /* 0x000fc40000011611 */
[----:B------:R-:W-:Y:S02]  /*05f0*/  @P3 SHF.R.U32.HI R7, RZ, 0x1b, R17 ;  /* 0x0000001bff073819 */ /* 0x000fe40000011611 */
[--C-:B------:R-:W-:Y:S02]  /*0600*/  @!P1 SHF.R.U32.HI R22, RZ, 0x1d, R15.reuse ;  /* 0x0000001dff169819 */ /* 0x100fe4000001160f */
[--C-:B------:R-:W-:Y:S02]  /*0610*/  @!P1 SHF.R.U32.HI R23, RZ, 0x1c, R15.reuse ;  /* 0x0000001cff179819 */ /* 0x100fe4000001160f */
[----:B------:R-:W-:Y:S02]  /*0620*/  @!P1 SHF.R.U32.HI R11, RZ, 0x1b, R15 ;  /* 0x0000001bff0b9819 */ /* 0x000fe4000001160f */
[----:B------:R-:W-:Y:S02]  /*0630*/  @P3 LOP3.LUT R4, R4, 0x1, RZ, 0xc0, !PT ;  /* 0x0000000104043812 */ /* 0x000fe400078ec0ff */
[----:B------:R-:W-:-:S02]  /*0640*/  @P3 LOP3.LUT R19, R13, 0x1, RZ, 0xc0, !PT ;  /* 0x000000010d133812 */ /* 0x000fc400078ec0ff */
[----:B------:R-:W-:Y:S02]  /*0650*/  CS2R R12, SRZ ;  /* 0x00000000000c7805 */ /* 0x000fe4000001ff00 */
[----:B------:R-:W-:Y:S02]  /*0660*/  @P3 LOP3.LUT R7, R7, 0x1, RZ, 0xc0, !PT ;  /* 0x0000000107073812 */ /* 0x000fe400078ec0ff */
[----:B------:R-:W-:Y:S02]  /*0670*/  @!P1 LOP3.LUT R22, R22, 0x1, RZ, 0xc0, !PT ;  /* 0x0000000116169812 */ /* 0x000fe400078ec0ff */
[----:B------:R-:W-:Y:S02]  /*0680*/  @!P1 LOP3.LUT R23, R23, 0x1, RZ, 0xc0, !PT ;  /* 0x0000000117179812 */ /* 0x000fe400078ec0ff */
[----:B------:R-:W-:Y:S02]  /*0690*/  @!P1 LOP3.LUT R11, R11, 0x1, RZ, 0xc0, !PT ;  /* 0x000000010b0b9812 */ /* 0x000fe400078ec0ff */
[----:B------:R-:W-:Y:S01]  /*06a0*/  @P3 IADD3 R12, PT, PT, R7, R4, R19 ;  /* 0x00000004070c3210 */ /* 0x000fe20007ffe013 */
[----:B------:R-:W-:Y:S01]  /*06b0*/  IMAD.MOV.U32 R7, RZ, RZ, RZ ;  /* 0x000000ffff077224 */ /* 0x000fe200078e00ff */
[----:B------:R-:W-:-:S02]  /*06c0*/  @!P1 IADD3 R13, PT, PT, R11, R22, R23 ;  /* 0x000000160b0d9210 */ /* 0x000fc40007ffe017 */
[--C-:B------:R-:W-:Y:S02]  /*06d0*/  @P3 SHF.R.U32.HI R11, RZ, 0x1c, R17.reuse ;  /* 0x0000001cff0b3819 */ /* 0x100fe40000011611 */
[--C-:B------:R-:W-:Y:S02]  /*06e0*/  @P3 SHF.R.U32.HI R19, RZ, 0x1b, R17.reuse ;  /* 0x0000001bff133819 */ /* 0x100fe40000011611 */
[----:B------:R-:W-:Y:S02]  /*06f0*/  @P3 SHF.R.U32.HI R4, RZ, 0x1a, R17 ;  /* 0x0000001aff043819 */ /* 0x000fe40000011611 */
[----:B------:R-:W-:Y:S02]  /*0700*/  @P3 LOP3.LUT R11, R11, 0x1, RZ, 0xc0, !PT ;  /* 0x000000010b0b3812 */ /* 0x000fe400078ec0ff */
[----:B------:R-:W-:Y:S02]  /*0710*/  @P3 LOP3.LUT R19, R19, 0x1, RZ, 0xc0, !PT ;  /* 0x0000000113133812 */ /* 0x000fe400078ec0ff */
[----:B------:R-:W-:-:S02]  /*0720*/  @P3 LOP3.LUT R4, R4, 0x1, RZ, 0xc0, !PT ;  /* 0x0000000104043812 */ /* 0x000fc400078ec0ff */
[----:B------:R-:W-:Y:S02]  /*0730*/  @!P1 SHF.R.U32.HI R22, RZ, 0x1b, R15 ;  /* 0x0000001bff169819 */ /* 0x000fe4000001160f */
[----:B------:R-:W-:Y:S01]  /*0740*/  @P3 IADD3 R7, PT, PT, R4, R11, R19 ;  /* 0x0000000b04073210 */ /* 0x000fe20007ffe013 */
[----:B------:R-:W-:Y:S01]  /*0750*/  IMAD.MOV.U32 R19, RZ, RZ, RZ ;  /* 0x000000ffff137224 */ /* 0x000fe200078e00ff */
[--C-:B------:R-:W-:Y:S02]  /*0760*/  @!P1 SHF.R.U32.HI R11, RZ, 0x1c, R15.reuse ;  /* 0x0000001cff0b9819 */ /* 0x100fe4000001160f */
[----:B------:R-:W-:Y:S02]  /*0770*/  @!P1 SHF.R.U32.HI R4, RZ, 0x1a, R15 ;  /* 0x0000001aff049819 */ /* 0x000fe4000001160f */
[----:B------:R-:W-:Y:S02]  /*0780*/  @!P1 LOP3.LUT R11, R11, 0x1, RZ, 0xc0, !PT ;  /* 0x000000010b0b9812 */ /* 0x000fe400078ec0ff */
[----:B------:R-:W-:Y:S01]  /*0790*/  @!P1 LOP3.LUT R23, R22, 0x1, RZ, 0xc0, !PT ;  /* 0x0000000116179812 */ /* 0x000fe200078ec0ff */
[----:B------:R-:W-:Y:S01]  /*07a0*/  IMAD.MOV.U32 R22, RZ, RZ, RZ ;  /* 0x000000ffff167224 */ /* 0x000fe200078e00ff */
[----:B------:R-:W-:-:S02]  /*07b0*/  @!P1 LOP3.LUT R4, R4, 0x1, RZ, 0xc0, !PT ;  /* 0x0000000104049812 */ /* 0x000fc400078ec0ff */
[----:B------:R-:W-:Y:S02]  /*07c0*/  @P0 LOP3.LUT R22, R20, 0x1, RZ, 0xc0, !PT ;  /* 0x0000000114160812 */ /* 0x000fe400078ec0ff */
[----:B------:R-:W-:Y:S01]  /*07d0*/  @!P1 IADD3 R19, PT, PT, R4, R11, R23 ;  /* 0x0000000b04139210 */ /* 0x000fe20007ffe017 */
[----:B------:R-:W-:Y:S01]  /*07e0*/  IMAD.MOV.U32 R4, RZ, RZ, RZ ;  /* 0x000000ffff047224 */ /* 0x000fe200078e00ff */
[--C-:B------:R-:W-:Y:S02]  /*07f0*/  SHF.R.U32.HI R11, RZ, 0x1e, R29.reuse ;  /* 0x0000001eff0b7819 */ /* 0x100fe4000001161d */
[----:B------:R-:W-:Y:S02]  /*0800*/  SHF.R.U32.HI R23, RZ, 0x1d, R29 ;  /* 0x0000001dff177819 */ /* 0x000fe4000001161d */
[----:B------:R-:W-:Y:S02]  /*0810*/  LOP3.LUT R11, R11, 0x1, RZ, 0xc0, !PT ;  /* 0x000000010b0b7812 */ /* 0x000fe400078ec0ff */
[----:B------:R-:W-:-:S02]  /*0820*/  @!P2 SHF.R.U32.HI R4, RZ, 0x1f, R5 ;  /* 0x0000001fff04a819 */ /* 0x000fc40000011605 */
[----:B------:R-:W-:Y:S02]  /*0830*/  IADD3 R20, PT, PT, R8, R22, R11 ;  /* 0x0000001608147210 */ /* 0x000fe40007ffe00b */
[--C-:B------:R-:W-:Y:S02]  /*0840*/  SHF.R.U32.HI R22, RZ, 0x1c, R29.reuse ;  /* 0x0000001cff167819 */ /* 0x100fe4000001161d */
[----:B------:R-:W-:Y:S01]  /*0850*/  SHF.R.U32.HI R5, RZ, 0x1f, R29 ;  /* 0x0000001fff057819 */ /* 0x000fe2000001161d */
[----:B------:R-:W-:Y:S01]  /*0860*/  IMAD.IADD R9, R20, 0x1, R9 ;  /* 0x0000000114097824 */ /* 0x000fe200078e0209 */
[----:B------:R-:W-:Y:S02]  /*0870*/  LOP3.LUT R8, R23, 0x1, RZ, 0xc0, !PT ;  /* 0x0000000117087812 */ /* 0x000fe400078ec0ff */
[----:B------:R-:W-:Y:S02]  /*0880*/  LOP3.LUT R22, R22, 0x1, RZ, 0xc0, !PT ;  /* 0x0000000116167812 */ /* 0x000fe400078ec0ff */
[----:B------:R-:W-:-:S02]  /*0890*/  IADD3 R21, PT, PT, R21, R8, R5 ;  /* 0x0000000815157210 */ /* 0x000fc40007ffe005 */
[----:B------:R-:W-:Y:S02]  /*08a0*/  IADD3 R5, PT, PT, R10, R11, R22 ;  /* 0x0000000b0a057210 */ /* 0x000fe40007ffe016 */
[--C-:B------:R-:W-:Y:S01]  /*08b0*/  SHF.R.U32.HI R11, RZ, 0x1b, R29.reuse ;  /* 0x0000001bff0b7819 */ /* 0x100fe2000001161d */
[----:B------:R-:W-:Y:S01]  /*08c0*/  IMAD.IADD R6, R21, 0x1, R6 ;  /* 0x0000000115067824 */ /* 0x000fe200078e0206 */
[----:B------:R-:W-:Y:S01]  /*08d0*/  SHF.R.U32.HI R10, RZ, 0x1a, R29 ;  /* 0x0000001aff0a7819 */ /* 0x000fe2000001161d */
[----:B------:R-:W-:Y:S01]  /*08e0*/  IMAD.IADD R18, R5, 0x1, R18 ;  /* 0x0000000105127824 */ /* 0x000fe200078e0212 */
[----:B------:R-:W-:Y:S02]  /*08f0*/  LOP3.LUT R11, R11, 0x1, RZ, 0xc0, !PT ;  /* 0x000000010b0b7812 */ /* 0x000fe400078ec0ff */
[----:B------:R-:W-:Y:S02]  /*0900*/  LOP3.LUT R10, R10, 0x1, RZ, 0xc0, !PT ;  /* 0x000000010a0a7812 */ /* 0x000fe400078ec0ff */
[----:B------:R-:W-:-:S02]  /*0910*/  IADD3 R12, PT, PT, R12, R8, R11 ;  /* 0x000000080c0c7210 */ /* 0x000fc40007ffe00b */
[----:B------:R-:W-:Y:S02]  /*0920*/  IADD3 R8, PT, PT, R7, R22, R10 ;  /* 0x0000001607087210 */ /* 0x000fe40007ffe00a */
[----:B------:R-:W-:Y:S01]  /*0930*/  @P3 SHF.R.U32.HI R22, RZ, 0x1b, R17 ;  /* 0x0000001bff163819 */ /* 0x000fe20000011611 */
[----:B------:R-:W-:Y:S01]  /*0940*/  IMAD.IADD R13, R12, 0x1, R13 ;  /* 0x000000010c0d7824 */ /* 0x000fe200078e020d */
[----:B------:R-:W-:Y:S01]  /*0950*/  @P3 SHF.R.U32.HI R23, RZ, 0x1a, R17 ;  /* 0x0000001aff173819 */ /* 0x000fe20000011611 */
[----:B------:R-:W-:Y:S01]  /*0960*/  IMAD.IADD R19, R8, 0x1, R19 ;  /* 0x0000000108137824 */ /* 0x000fe200078e0213 */
[----:B------:R-:W-:Y:S02]  /*0970*/  @P3 SHF.R.U32.HI R7, RZ, 0x19, R17 ;  /* 0x00000019ff073819 */ /* 0x000fe40000011611 */
[----:B------:R-:W-:Y:S01]  /*0980*/  @P3 LOP3.LUT R24, R22, 0x1, RZ, 0xc0, !PT ;  /* 0x0000000116183812 */ /* 0x000fe200078ec0ff */
[----:B------:R-:W-:Y:S01]  /*0990*/  IMAD.MOV.U32 R22, RZ, RZ, RZ ;  /* 0x000000ffff167224 */ /* 0x000fe200078e00ff */
[----:B------:R-:W-:-:S02]  /*09a0*/  @P3 LOP3.LUT R23, R23, 0x1, RZ, 0xc0, !PT ;  /* 0x0000000117173812 */ /* 0x000fc400078ec0ff */
[----:B------:R-:W-:Y:S02]  /*09b0*/  @P3 LOP3.LUT R7, R7, 0x1, RZ, 0xc0, !PT ;  /* 0x0000000107073812 */ /* 0x000fe400078ec0ff */
[----:B------:R-:W-:Y:S02]  /*09c0*/  @!P1 SHF.R.U32.HI R20, RZ, 0x1b, R15 ;  /* 0x0000001bff149819 */ /* 0x000fe4000001160f */
[----:B------:R-:W-:Y:S02]  /*09d0*/  @P3 IADD3 R22, PT, PT, R7, R24, R23 ;  /* 0x0000001807163210 */ /* 0x000fe40007ffe017 */
[--C-:B------:R-:W-:Y:S02]  /*09e0*/  @!P1 SHF.R.U32.HI R23, RZ, 0x1a, R15.reuse ;  /* 0x0000001aff179819 */ /* 0x100fe4000001160f */
[----:B------:R-:W-:Y:S02]  /*09f0*/  @!P1 SHF.R.U32.HI R7, RZ, 0x19, R15 ;  /* 0x00000019ff079819 */ /* 0x000fe4000001160f */
[----:B------:R-:W-:Y:S01]  /*0a00*/  @!P1 LOP3.LUT R24, R20, 0x1, RZ, 0xc0, !PT ;  /* 0x0000000114189812 */ /* 0x000fe200078ec0ff */
[----:B------:R-:W-:Y:S01]  /*0a10*/  IMAD.MOV.U32 R20, RZ, RZ, RZ ;  /* 0x000000ffff147224 */ /* 0x000fe200078e00ff */
[----:B------:R-:W-:-:S02]  /*0a20*/  @!P1 LOP3.LUT R23, R23, 0x1, RZ, 0xc0, !PT ;  /* 0x0000000117179812 */ /* 0x000fc400078ec0ff */
[----:B------:R-:W-:Y:S02]  /*0a30*/  @!P1 LOP3.LUT R7, R7, 0x1, RZ, 0xc0, !PT ;  /* 0x0000000107079812 */ /* 0x000fe400078ec0ff */
[----:B------:R-:W-:Y:S02]  /*0a40*/  @P3 SHF.R.U32.HI R21, RZ, 0x18, R17 ;  /* 0x00000018ff153819 */ /* 0x000fe40000011611 */
[----:B------:R-:W-:Y:S02]  /*0a50*/  @!P1 IADD3 R20, PT, PT, R7, R24, R23 ;  /* 0x0000001807149210 */ /* 0x000fe40007ffe017 */
[----:B------:R-:W-:Y:S02]  /*0a60*/  SHF.R.U32.HI R7, RZ, 0x19, R29 ;  /* 0x00000019ff077819 */ /* 0x000fe4000001161d */
[----:B------:R-:W-:Y:S02]  /*0a70*/  @P3 SHF.R.U32.HI R23, RZ, 0x19, R17 ;  /* 0x00000019ff173819 */ /* 0x000fe40000011611 */
[----:B------:R-:W-:-:S02]  /*0a80*/  LOP3.LUT R7, R7, 0x1, RZ, 0xc0, !PT ;  /* 0x0000000107077812 */ /* 0x000fc400078ec0ff */
[----:B------:R-:W-:Y:S02]  /*0a90*/  @P3 LOP3.LUT R23, R23, 0x1, RZ, 0xc0, !PT ;  /* 0x0000000117173812 */ /* 0x000fe400078ec0ff */
[----:B------:R-:W-:Y:S02]  /*0aa0*/  IADD3 R11, PT, PT, R22, R11, R7 ;  /* 0x0000000b160b7210 */ /* 0x000fe40007ffe007 */
[----:B------:R-:W-:Y:S02]  /*0ab0*/  @P3 SHF.R.U32.HI R22, RZ, 0x1a, R17 ;  /* 0x0000001aff163819 */ /* 0x000fe40000011611 */
[----:B------:R-:W-:Y:S01]  /*0ac0*/  @P3 LOP3.LUT R21, R21, 0x1, RZ, 0xc0, !PT ;  /* 0x0000000115153812 */ /* 0x000fe200078ec0ff */
[----:B------:R-:W-:Y:S01]  /*0ad0*/  IMAD.IADD R20, R11, 0x1, R20 ;  /* 0x000000010b147824 */ /* 0x000fe200078e0214 */
[----:B------:R-:W-:Y:S01]  /*0ae0*/  @P3 LOP3.LUT R24, R22, 0x1, RZ, 0xc0, !PT ;  /* 0x0000000116183812 */ /* 0x000fe200078ec0ff */
[----:B------:R-:W-:Y:S01]  /*0af0*/  IMAD.MOV.U32 R22, RZ, RZ, RZ ;  /* 0x000000ffff167224 */ /* 0x000fe200078e00ff */
[----:B------:R-:W-:-:S02]  /*0b00*/  @!P1 SHF.R.U32.HI R5, RZ, 0x18, R15 ;  /* 0x00000018ff059819 */ /* 0x000fc4000001160f */
[----:B------:R-:W-:Y:S02]  /*0b10*/  @P3 IADD3 R22, PT, PT, R21, R24, R23 ;  /* 0x0000001815163210 */ /* 0x000fe40007ffe017 */
[--C-:B------:R-:W-:Y:S02]  /*0b20*/  @!P1 SHF.R.U32.HI R21, RZ, 0x1a, R15.reuse ;  /* 0x0000001aff159819 */ /* 0x100fe4000001160f */
[----:B------:R-:W-:Y:S02]  /*0b30*/  @!P1 SHF.R.U32.HI R23, RZ, 0x19, R15 ;  /* 0x00000019ff179819 */ /* 0x000fe4000001160f */
[----:B------:R-:W-:Y:S01]  /*0b40*/  @!P1 LOP3.LUT R24, R21, 0x1, RZ, 0xc0, !PT ;  /* 0x0000000115189812 */ /* 0x000fe200078ec0ff */
[----:B------:R-:W-:Y:S01]  /*0b50*/  IMAD.MOV.U32 R21, RZ, RZ, RZ ;  /* 0x000000ffff157224 */ /* 0x000fe200078e00ff */
[----:B------:R-:W-:Y:S02]  /*0b60*/  @!P1 LOP3.LUT R23, R23, 0x1, RZ, 0xc0, !PT ;  /* 0x0000000117179812 */ /* 0x000fe400078ec0ff */
[----:B------:R-:W-:-:S02]  /*0b70*/  @!P1 LOP3.LUT R5, R5, 0x1, RZ, 0xc0, !PT ;  /* 0x0000000105059812 */ /* 0x000fc400078ec0ff */
[----:B------:R-:W-:Y:S02]  /*0b80*/  ISETP.NE.AND P6, PT, R9, 0x3, PT ;  /* 0x000000030900780c */ /* 0x000fe40003fc5270 */
[----:B------:R-:W-:Y:S02]  /*0b90*/  @!P1 IADD3 R21, PT, PT, R5, R24, R23 ;  /* 0x0000001805159210 */ /* 0x000fe40007ffe017 */
[----:B------:R-:W-:Y:S02]  /*0ba0*/  SHF.R.U32.HI R5, RZ, 0x18, R29 ;  /* 0x00000018ff057819 */ /* 0x000fe4000001161d */
[----:B------:R-:W-:Y:S02]  /*0bb0*/  LOP3.LUT P2, RZ, R29, 0x40000000, RZ, 0xc0, !PT ;  /* 0x400000001dff7812 */ /* 0x000fe4000784c0ff */
[----:B------:R-:W-:Y:S02]  /*0bc0*/  LOP3.LUT R9, R9, 0xfffffffe, RZ, 0xc0, !PT ;  /* 0xfffffffe09097812 */ /* 0x000fe400078ec0ff */
[----:B------:R-:W-:-:S02]  /*0bd0*/  LOP3.LUT R5, R5, 0x1, RZ, 0xc0, !PT ;  /* 0x0000000105057812 */ /* 0x000fc400078ec0ff */
[----:B------:R-:W-:Y:S02]  /*0be0*/  ISETP.NE.AND P0, PT, R6, 0x3, PT ;  /* 0x000000030600780c */ /* 0x000fe40003f05270 */
[----:B------:R-:W-:Y:S02]  /*0bf0*/  ISETP.NE.AND P5, PT, R9, 0x2, PT ;  /* 0x000000020900780c */ /* 0x000fe40003fa5270 */
[----:B------:R-:W-:Y:S02]  /*0c00*/  IADD3 R10, PT, PT, R22, R10, R5 ;  /* 0x0000000a160a7210 */ /* 0x000fe40007ffe005 */
[----:B------:R-:W-:Y:S02]  /*0c10*/  LOP3.LUT R6, R6, 0xfffffffe, RZ, 0xc0, !PT ;  /* 0xfffffffe06067812 */ /* 0x000fe400078ec0ff */
[----:B------:R-:W-:Y:S01]  /*0c20*/  SEL R9, RZ, 0x40000000, P0 ;  /* 0x40000000ff097807 */ /* 0x000fe20000000000 */
[----:B------:R-:W-:Y:S01]  /*0c30*/  IMAD.IADD R21, R10, 0x1, R21 ;  /* 0x000000010a157824 */ /* 0x000fe200078e0215 */
[----:B------:R-:W-:-:S02]  /*0c40*/  @P3 SHF.R.U32.HI R22, RZ, 0x19, R17 ;  /* 0x00000019ff163819 */ /* 0x000fc40000011611 */
[--C-:B------:R-:W-:Y:S02]  /*0c50*/  @P3 SHF.R.U32.HI R23, RZ, 0x18, R17.reuse ;  /* 0x00000018ff173819 */ /* 0x100fe40000011611 */
[----:B------:R-:W-:Y:S02]  /*0c60*/  @P3 SHF.R.U32.HI R12, RZ, 0x17, R17 ;  /* 0x00000017ff0c3819 */ /* 0x000fe40000011611 */
[----:B------:R-:W-:Y:S02]  /*0c70*/  ISETP.NE.AND P4, PT, R6, 0x2, PT ;  /* 0x000000020600780c */ /* 0x000fe40003f85270 */
[----:B------:R-:W-:Y:S02]  /*0c80*/  SEL R9, R9, RZ, !P2 ;  /* 0x000000ff09097207 */ /* 0x000fe40005000000 */
[----:B------:R-:W-:Y:S02]  /*0c90*/  @P3 LOP3.LUT R25, R22, 0x1, RZ, 0xc0, !PT ;  /* 0x0000000116193812 */ /* 0x000fe400078ec0ff */
[----:B------:R-:W-:Y:S01]  /*0ca0*/  @P3 LOP3.LUT R22, R23, 0x1, RZ, 0xc0, !PT ;  /* 0x0000000117163812 */ /* 0x000fe200078ec0ff */
[----:B------:R-:W-:Y:S01]  /*0cb0*/  IMAD.MOV.U32 R23, RZ, RZ, RZ ;  /* 0x000000ffff177224 */ /* 0x000fe200078e00ff */
[----:B------:R-:W-:-:S02]  /*0cc0*/  @P3 LOP3.LUT R12, R12, 0x1, RZ, 0xc0, !PT ;  /* 0x000000010c0c3812 */ /* 0x000fc400078ec0ff */
[----:B------:R-:W-:Y:S02]  /*0cd0*/  ISETP.GT.U32.AND P0, PT, R28, -0x1, PT ;  /* 0xffffffff1c00780c */ /* 0x000fe40003f04070 */
[----:B------:R-:W-:Y:S02]  /*0ce0*/  @P2 SEL R9, R9, 0x40000000, P4 ;  /* 0x4000000009092807 */ /* 0x000fe40002000000 */
[----:B------:R-:W-:Y:S02]  /*0cf0*/  ISETP.NE.AND P4, PT, R18, 0x3, PT ;  /* 0x000000031200780c */ /* 0x000fe40003f85270 */
[----:B------:R-:W-:Y:S02]  /*0d00*/  @P3 IADD3 R23, PT, PT, R12, R25, R22 ;  /* 0x000000190c173210 */ /* 0x000fe40007ffe016 */
[----:B------:R-:W-:Y:S02]  /*0d10*/  ISETP.GT.AND.EX P0, PT, R29, -0x1, PT, P0 ;  /* 0xffffffff1d00780c */ /* 0x000fe40003f04300 */
[----:B------:R-:W-:-:S02]  /*0d20*/  LOP3.LUT R18, R18, 0xfffffffe, RZ, 0xc0, !PT ;  /* 0xfffffffe12127812 */ /* 0x000fc400078ec0ff */
[--C-:B------:R-:W-:Y:S02]  /*0d30*/  @!P1 SHF.R.U32.HI R12, RZ, 0x19, R15.reuse ;  /* 0x00000019ff0c9819 */ /* 0x100fe4000001160f */
[--C-:B------:R-:W-:Y:S02]  /*0d40*/  @!P1 SHF.R.U32.HI R22, RZ, 0x18, R15.reuse ;  /* 0x00000018ff169819 */ /* 0x100fe4000001160f */
[----:B------:R-:W-:Y:S02]  /*0d50*/  @!P1 SHF.R.U32.HI R8, RZ, 0x17, R15 ;  /* 0x00000017ff089819 */ /* 0x000fe4000001160f */
[----:B------:R-:W-:Y:S02]  /*0d60*/  ISETP.NE.AND P2, PT, R18, 0x2, PT ;  /* 0x000000021200780c */ /* 0x000fe40003f45270 */
[----:B------:R-:W-:Y:S01]  /*0d70*/  @!P1 LOP3.LUT R25, R12, 0x1, RZ, 0xc0, !PT ;  /* 0x000000010c199812 */ /* 0x000fe200078ec0ff */
[----:B------:R-:W-:Y:S01]  /*0d80*/  IMAD.MOV.U32 R12, RZ, RZ, RZ ;  /* 0x000000ffff0c7224 */ /* 0x000fe200078e00ff */
[----:B------:R-:W-:-:S02]  /*0d90*/  @!P1 LOP3.LUT R22, R22, 0x1, RZ, 0xc0, !PT ;  /* 0x0000000116169812 */ /* 0x000fc400078ec0ff */
[----:B------:R-:W-:Y:S02]  /*0da0*/  @!P1 LOP3.LUT R8, R8, 0x1, RZ, 0xc0, !PT ;  /* 0x0000000108089812 */ /* 0x000fe400078ec0ff */
[----:B------:R-:W-:Y:S02]  /*0db0*/  SEL R18, RZ, 0x80000000, P6 ;  /* 0x80000000ff127807 */ /* 0x000fe40003000000 */
[----:B------:R-:W-:Y:S02]  /*0dc0*/  @!P1 IADD3 R12, PT, PT, R8, R25, R22 ;  /* 0x00000019080c9210 */ /* 0x000fe40007ffe016 */
[----:B------:R-:W-:Y:S02]  /*0dd0*/  SEL R18, R18, RZ, P0 ;  /* 0x000000ff12127207 */ /* 0x000fe40000000000 */
[----:B------:R-:W-:Y:S02]  /*0de0*/  SHF.R.U32.HI R8, RZ, 0x17, R29 ;  /* 0x00000017ff087819 */ /* 0x000fe4000001161d */
[----:B------:R-:W-:-:S02]  /*0df0*/  @!P0 SEL R18, R18, 0x80000000, P5 ;  /* 0x8000000012128807 */ /* 0x000fc40002800000 */
[----:B------:R-:W-:Y:S02]  /*0e00*/  LOP3.LUT R8, R8, 0x1, RZ, 0xc0, !PT ;  /* 0x0000000108087812 */ /* 0x000fe400078ec0ff */
[----:B------:R-:W-:Y:S02]  /*0e10*/  ISETP.NE.AND P5, PT, R13, 0x3, PT ;  /* 0x000000030d00780c */ /* 0x000fe40003fa5270 */
[----:B------:R-:W-:Y:S02]  /*0e20*/  LOP3.LUT P6, RZ, R29, 0x20000000, RZ, 0xc0, !PT ;  /* 0x200000001dff7812 */ /* 0x000fe400078cc0ff */
[----:B------:R-:W-:Y:S02]  /*0e30*/  LOP3.LUT R13, R13, 0xfffffffe, RZ, 0xc0, !PT ;  /* 0xfffffffe0d0d7812 */ /* 0x000fe400078ec0ff */
[----:B------:R-:W-:Y:S02]  /*0e40*/  IADD3 R23, PT, PT, R23, R7, R8 ;  /* 0x0000000717177210 */ /* 0x000fe40007ffe008 */
[----:B------:R-:W-:-:S02]  /*0e50*/  @P3 SHF.R.U32.HI R11, RZ, 0x18, R17 ;  /* 0x00000018ff0b3819 */ /* 0x000fc40000011611 */
[--C-:B------:R-:W-:Y:S01]  /*0e60*/  @P3 SHF.R.U32.HI R22, RZ, 0x17, R17.reuse ;  /* 0x00000017ff163819 */ /* 0x100fe20000011611 */
[----:B------:R-:W-:Y:S01]  /*0e70*/  IMAD.IADD R12, R23, 0x1, R12 ;  /* 0x00000001170c7824 */ /* 0x000fe200078e020c */
[----:B------:R-:W-:Y:S02]  /*0e80*/  @P3 SHF.R.U32.HI R7, RZ, 0x16, R17 ;  /* 0x00000016ff073819 */ /* 0x000fe40000011611 */
[----:B------:R-:W-:Y:S02]  /*0e90*/  ISETP.NE.AND P0, PT, R13, 0x2, PT ;  /* 0x000000020d00780c */ /* 0x000fe40003f05270 */
[----:B------:R-:W-:Y:S02]  /*0ea0*/  SEL R13, RZ, 0x20000000, P4 ;  /* 0x20000000ff0d7807 */ /* 0x000fe40002000000 */
[----:B------:R-:W-:Y:S02]  /*0eb0*/  @P3 LOP3.LUT R24, R11, 0x1, RZ, 0xc0, !PT ;  /* 0x000000010b183812 */ /* 0x000fe400078ec0ff */
[----:B------:R-:W-:Y:S01]  /*0ec0*/  @P3 LOP3.LUT R11, R22, 0x1, RZ, 0xc0, !PT ;  /* 0x00000001160b3812 */ /* 0x000fe200078ec0ff */
[----:B------:R-:W-:Y:S01]  /*0ed0*/  IMAD.MOV.U32 R22, RZ, RZ, RZ ;  /* 0x000000ffff167224 */ /* 0x000fe200078e00ff */
[----:B------:R-:W-:-:S02]  /*0ee0*/  @P3 LOP3.LUT R7, R7, 0x1, RZ, 0xc0, !PT ;  /* 0x0000000107073812 */ /* 0x000fc400078ec0ff */
[----:B------:R-:W-:Y:S02]  /*0ef0*/  SEL R13, R13, RZ, !P6 ;  /* 0x000000ff0d0d7207 */ /* 0x000fe40007000000 */
[----:B------:R-:W-:Y:S02]  /*0f00*/  @P3 IADD3 R22, PT, PT, R7, R24, R11 ;  /* 0x0000001807163210 */ /* 0x000fe40007ffe00b */
[--C-:B------:R-:W-:Y:S02]  /*0f10*/  @!P1 SHF.R.U32.HI R10, RZ, 0x18, R15.reuse ;  /* 0x00000018ff0a9819 */ /* 0x100fe4000001160f */
[--C-:B------:R-:W-:Y:S02]  /*0f20*/  @!P1 SHF.R.U32.HI R11, RZ, 0x17, R15.reuse ;  /* 0x00000017ff0b9819 */ /* 0x100fe4000001160f */
[----:B------:R-:W-:Y:S02]  /*0f30*/  @!P1 SHF.R.U32.HI R7, RZ, 0x16, R15 ;  /* 0x00000016ff079819 */ /* 0x000fe4000001160f */
[----:B------:R-:W-:-:S02]  /*0f40*/  @P6 SEL R13, R13, 0x20000000, P2 ;  /* 0x200000000d0d6807 */ /* 0x000fc40001000000 */
[----:B------:R-:W-:Y:S02]  /*0f50*/  ISETP.NE.AND P6, PT, R19, 0x3, PT ;  /* 0x000000031300780c */ /* 0x000fe40003fc5270 */
[----:B------:R-:W-:Y:S02]  /*0f60*/  LOP3.LUT P4, RZ, R29, 0x10000000, RZ, 0xc0, !PT ;  /* 0x100000001dff7812 */ /* 0x000fe4000788c0ff */
[----:B------:R-:W-:Y:S02]  /*0f70*/  LOP3.LUT R19, R19, 0xfffffffe, RZ, 0xc0, !PT ;  /* 0xfffffffe13137812 */ /* 0x000fe400078ec0ff */
[----:B------:R-:W-:Y:S02]  /*0f80*/  @!P1 LOP3.LUT R10, R10, 0x1, RZ, 0xc0, !PT ;  /* 0x000000010a0a9812 */ /* 0x000fe400078ec0ff */
[----:B------:R-:W-:Y:S01]  /*0f90*/  @!P1 LOP3.LUT R24, R11, 0x1, RZ, 0xc0, !PT ;  /* 0x000000010b189812 */ /* 0x000fe200078ec0ff */
[----:B------:R-:W-:Y:S01]  /*0fa0*/  IMAD.MOV.U32 R11, RZ, RZ, RZ ;  /* 0x000000ffff0b7224 */ /* 0x000fe200078e00ff */
[----:B------:R-:W-:-:S02]  /*0fb0*/  @!P1 LOP3.LUT R7, R7, 0x1, RZ, 0xc0, !PT ;  /* 0x0000000107079812 */ /* 0x000fc400078ec0ff */
[----:B------:R-:W-:Y:S02]  /*0fc0*/  ISETP.NE.AND P2, PT, R19, 0x2, PT ;  /* 0x000000021300780c */ /* 0x000fe40003f45270 */
[----:B------:R-:W-:Y:S02]  /*0fd0*/  SEL R19, RZ, 0x10000000, P5 ;  /* 0x10000000ff137807 */ /* 0x000fe40002800000 */
[----:B------:R-:W-:Y:S02]  /*0fe0*/  @!P1 IADD3 R11, PT, PT, R7, R10, R24 ;  /* 0x0000000a070b9210 */ /* 0x000fe40007ffe018 */
[----:B------:R-:W-:Y:S02]  /*0ff0*/  SHF.R.U32.HI R7, RZ, 0x16, R29 ;  /* 0x00000016ff077819 */ /* 0x000fe4000001161d */
[----:B------:R-:W-:Y:S02]  /*1000*/  SEL R19, R19, RZ, !P4 ;  /* 0x000000ff13137207 */ /* 0x000fe40006000000 */
[----:B------:R-:W-:-:S02]  /*1010*/  LOP3.LUT R7, R7, 0x1, RZ, 0xc0, !PT ;  /* 0x0000000107077812 */ /* 0x000fc400078ec0ff */
[----:B------:R-:W-:Y:S02]  /*1020*/  @P4 SEL R19, R19, 0x10000000, P0 ;  /* 0x1000000013134807 */ /* 0x000fe40000000000 */
[----:B------:R-:W-:Y:S02]  /*1030*/  ISETP.NE.AND P4, PT, R20, 0x3, PT ;  /* 0x000000031400780c */ /* 0x000fe40003f85270 */
[----:B------:R-:W-:Y:S02]  /*1040*/  IADD3 R22, PT, PT, R22, R5, R7 ;  /* 0x0000000516167210 */ /* 0x000fe40007ffe007 */
[----:B------:R-:W-:Y:S02]  /*1050*/  LOP3.LUT P5, RZ, R29, 0x8000000, RZ, 0xc0, !PT ;  /* 0x080000001dff7812 */ /* 0x000fe400078ac0ff */
[----:B------:R-:W-:Y:S01]  /*1060*/  LOP3.LUT R20, R20, 0xfffffffe, RZ, 0xc0, !PT ;  /* 0xfffffffe14147812 */ /* 0x000fe200078ec0ff */
[----:B------:R-:W-:Y:S01]  /*1070*/  IMAD.IADD R11, R22, 0x1, R11 ;  /* 0x00000001160b7824 */ /* 0x000fe200078e020b */
[----:B------:R-:W-:-:S02]  /*1080*/  @P3 SHF.R.U32.HI R10, RZ, 0x17, R17 ;  /* 0x00000017ff0a3819 */ /* 0x000fc40000011611 */
[--C-:B------:R-:W-:Y:S02]  /*1090*/  @P3 SHF.R.U32.HI R23, RZ, 0x16, R17.reuse ;  /* 0x00000016ff173819 */ /* 0x100fe40000011611 */
[----:B------:R-:W-:Y:S02]  /*10a0*/  @P3 SHF.R.U32.HI R5, RZ, 0x15, R17 ;  /* 0x00000015ff053819 */ /* 0x000fe40000011611 */
[----:B------:R-:W-:Y:S02]  /*10b0*/  ISETP.NE.AND P0, PT, R20, 0x2, PT ;  /* 0x000000021400780c */ /* 0x000fe40003f05270 */
[----:B------:R-:W-:Y:S01]  /*10c0*/  @P3 LOP3.LUT R24, R10, 0x1, RZ, 0xc0, !PT ;  /* 0x000000010a183812 */ /* 0x000fe200078ec0ff */
[----:B------:R-:W-:Y:S01]  /*10d0*/  IMAD.MOV.U32 R10, RZ, RZ, RZ ;  /* 0x000000ffff0a7224 */ /* 0x000fe200078e00ff */
[----:B------:R-:W-:Y:S02]  /*10e0*/  @P3 LOP3.LUT R23, R23, 0x1, RZ, 0xc0, !PT ;  /* 0x0000000117173812 */ /* 0x000fe400078ec0ff */
[----:B------:R-:W-:-:S02]  /*10f0*/  @P3 LOP3.LUT R5, R5, 0x1, RZ, 0xc0, !PT ;  /* 0x0000000105053812 */ /* 0x000fc400078ec0ff */
[----:B------:R-:W-:Y:S02]  /*1100*/  SEL R20, RZ, 0x8000000, P6 ;  /* 0x08000000ff147807 */ /* 0x000fe40003000000 */
[----:B------:R-:W-:Y:S02]  /*1110*/  @P3 IADD3 R10, PT, PT, R5, R24, R23 ;  /* 0x00000018050a3210 */ /* 0x000fe40007ffe017 */
[----:B------:R-:W-:Y:S02]  /*1120*/  SEL R20, R20, RZ, !P5 ;  /* 0x000000ff14147207 */ /* 0x000fe40006800000 */
[--C-:B------:R-:W-:Y:S02]  /*1130*/  @!P1 SHF.R.U32.HI R22, RZ, 0x17, R15.reuse ;  /* 0x00000017ff169819 */ /* 0x100fe4000001160f */
[--C-:B------:R-:W-:Y:S02]  /*1140*/  @!P1 SHF.R.U32.HI R23, RZ, 0x16, R15.reuse ;  /* 0x00000016ff179819 */ /* 0x100fe4000001160f */
[----:B------:R-:W-:-:S02]  /*1150*/  @!P1 SHF.R.U32.HI R5, RZ, 0x15, R15 ;  /* 0x00000015ff059819 */ /* 0x000fc4000001160f */
[----:B------:R-:W-:Y:S02]  /*1160*/  @P5 SEL R20, R20, 0x8000000, P2 ;  /* 0x0800000014145807 */ /* 0x000fe40001000000 */
[----:B------:R-:W-:Y:S01]  /*1170*/  @!P1 LOP3.LUT R24, R22, 0x1, RZ, 0xc0, !PT ;  /* 0x0000000116189812 */ /* 0x000fe200078ec0ff */
[----:B------:R-:W-:Y:S01]  /*1180*/  IMAD.MOV.U32 R22, RZ, RZ, RZ ;  /* 0x000000ffff167224 */ /* 0x000fe200078e00ff */
[----:B------:R-:W-:Y:S02]  /*1190*/  @!P1 LOP3.LUT R23, R23, 0x1, RZ, 0xc0, !PT ;  /* 0x0000000117179812 */ /* 0x000fe400078ec0ff */
[----:B------:R-:W-:Y:S02]  /*11a0*/  @!P1 LOP3.LUT R5, R5, 0x1, RZ, 0xc0, !PT ;  /* 0x0000000105059812 */ /* 0x000fe400078ec0ff */
[----:B------:R-:W-:Y:S02]  /*11b0*/  ISETP.NE.AND P5, PT, R21, 0x3, PT ;  /* 0x000000031500780c */ /* 0x000fe40003fa5270 */
[----:B------:R-:W-:-:S02]  /*11c0*/  LOP3.LUT P6, RZ, R29, 0x4000000, RZ, 0xc0, !PT ;  /* 0x040000001dff7812 */ /* 0x000fc400078cc0ff */
[----:B------:R-:W-:Y:S02]  /*11d0*/  LOP3.LUT R21, R21, 0xfffffffe, RZ, 0xc0, !PT ;  /* 0xfffffffe15157812 */ /* 0x000fe400078ec0ff */
[----:B------:R-:W-:Y:S02]  /*11e0*/  @!P1 IADD3 R22, PT, PT, R5, R24, R23 ;  /* 0x0000001805169210 */ /* 0x000fe40007ffe017 */
[----:B------:R-:W-:Y:S02]  /*11f0*/  SHF.R.U32.HI R5, RZ, 0x15, R29 ;  /* 0x00000015ff057819 */ /* 0x000fe4000001161d */
[----:B------:R-:W-:Y:S02]  /*1200*/  ISETP.NE.AND P2, PT, R21, 0x2, PT ;  /* 0x000000021500780c */ /* 0x000fe40003f45270 */
[----:B------:R-:W-:Y:S02]  /*1210*/  SEL R21, RZ, 0x4000000, P4 ;  /* 0x04000000ff157807 */ /* 0x000fe40002000000 */
[----:B------:R-:W-:-:S02]  /*1220*/  LOP3.LUT R5, R5, 0x1, RZ, 0xc0, !PT ;  /* 0x0000000105057812 */ /* 0x000fc400078ec0ff */
[----:B------:R-:W-:Y:S02]  /*1230*/  SEL R21, R21, RZ, !P6 ;  /* 0x000000ff15157207 */ /* 0x000fe40007000000 */
[----:B------:R-:W-:Y:S02]  /*1240*/  IADD3 R23, PT, PT, R10, R8, R5 ;  /* 0x000000080a177210 */ /* 0x000fe40007ffe005 */
[----:B------:R-:W-:Y:S02]  /*1250*/  @P6 SEL R21, R21, 0x4000000, P0 ;  /* 0x0400000015156807 */ /* 0x000fe40000000000 */
[C---:B------:R-:W-:Y:S01]  /*1260*/  ISETP.NE.AND P6, PT, R12.reuse, 0x3, PT ;  /* 0x000000030c00780c */ /* 0x040fe20003fc5270 */
[----:B------:R-:W-:Y:S01]  /*1270*/  IMAD.IADD R10, R23, 0x1, R22 ;  /* 0x00000001170a7824 */ /* 0x000fe200078e0216 */
[----:B------:R-:W-:Y:S02]  /*1280*/  LOP3.LUT P4, RZ, R29, 0x2000000, RZ, 0xc0, !PT ;  /* 0x020000001dff7812 */ /* 0x000fe4000788c0ff */
[----:B------:R-:W-:-:S02]  /*1290*/  LOP3.LUT R12, R12, 0xfffffffe, RZ, 0xc0, !PT ;  /* 0xfffffffe0c0c7812 */ /* 0x000fc400078ec0ff */
[--C-:B------:R-:W-:Y:S02]  /*12a0*/  @P3 SHF.R.U32.HI R8, RZ, 0x16, R17.reuse ;  /* 0x00000016ff083819 */ /* 0x100fe40000011611 */
[--C-:B------:R-:W-:Y:S02]  /*12b0*/  @P3 SHF.R.U32.HI R24, RZ, 0x15, R17.reuse ;  /* 0x00000015ff183819 */ /* 0x100fe40000011611 */
[----:B------:R-:W-:Y:S02]  /*12c0*/  @P3 SHF.R.U32.HI R22, RZ, 0x14, R17 ;  /* 0x00000014ff163819 */ /* 0x000fe40000011611 */
[----:B------:R-:W-:Y:S02]  /*12d0*/  ISETP.NE.AND P0, PT, R12, 0x2, PT ;  /* 0x000000020c00780c */ /* 0x000fe40003f05270 */
[----:B------:R-:W-:Y:S02]  /*12e0*/  SEL R12, RZ, 0x2000000, P5 ;  /* 0x02000000ff0c7807 */ /* 0x000fe40002800000 */
[----:B------:R-:W-:Y:S01]  /*12f0*/  @P3 LOP3.LUT R23, R8, 0x1, RZ, 0xc0, !PT ;  /* 0x0000000108173812 */ /* 0x000fe200078ec0ff */
[----:B------:R-:W-:Y:S01]  /*1300*/  IMAD.MOV.U32 R8, RZ, RZ, RZ ;  /* 0x000000ffff087224 */ /* 0x000fe200078e00ff */
[----:B------:R-:W-:-:S02]  /*1310*/  @P3 LOP3.LUT R24, R24, 0x1, RZ, 0xc0, !PT ;  /* 0x0000000118183812 */ /* 0x000fc400078ec0ff */
[----:B------:R-:W-:Y:S02]  /*1320*/  @P3 LOP3.LUT R22, R22, 0x1, RZ, 0xc0, !PT ;  /* 0x0000000116163812 */ /* 0x000fe400078ec0ff */
[----:B------:R-:W-:Y:S02]  /*1330*/  SEL R12, R12, RZ, !P4 ;  /* 0x000000ff0c0c7207 */ /* 0x000fe40006000000 */
[----:B------:R-:W-:Y:S02]  /*1340*/  @P3 IADD3 R8, PT, PT, R22, R23, R24 ;  /* 0x0000001716083210 */ /* 0x000fe40007ffe018 */
[--C-:B------:R-:W-:Y:S02]  /*1350*/  @!P1 SHF.R.U32.HI R22, RZ, 0x16, R15.reuse ;  /* 0x00000016ff169819 */ /* 0x100fe4000001160f */
[--C-:B------:R-:W-:Y:S02]  /*1360*/  @!P1 SHF.R.U32.HI R24, RZ, 0x15, R15.reuse ;  /* 0x00000015ff189819 */ /* 0x100fe4000001160f */
[----:B------:R-:W-:-:S02]  /*1370*/  @!P1 SHF.R.U32.HI R6, RZ, 0x14, R15 ;  /* 0x00000014ff069819 */ /* 0x000fc4000001160f */
[----:B------:R-:W-:Y:S02]  /*1380*/  @P4 SEL R12, R12, 0x2000000, P2 ;  /* 0x020000000c0c4807 */ /* 0x000fe40001000000 */
[----:B------:R-:W-:Y:S02]  /*1390*/  ISETP.NE.AND P2, PT, R11, 0x3, PT ;  /* 0x000000030b00780c */ /* 0x000fe40003f45270 */
[----:B------:R-:W-:Y:S02]  /*13a0*/  LOP3.LUT P5, RZ, R29, 0x1000000, RZ, 0xc0, !PT ;  /* 0x010000001dff7812 */ /* 0x000fe400078ac0ff */
[----:B------:R-:W-:Y:S02]  /*13b0*/  LOP3.LUT R11, R11, 0xfffffffe, RZ, 0xc0, !PT ;  /* 0xfffffffe0b0b7812 */ /* 0x000fe400078ec0ff */
[----:B------:R-:W-:Y:S01]  /*13c0*/  @!P1 LOP3.LUT R23, R22, 0x1, RZ, 0xc0, !PT ;  /* 0x0000000116179812 */ /* 0x000fe200078ec0ff */
[----:B------:R-:W-:Y:S01]  /*13d0*/  IMAD.MOV.U32 R22, RZ, RZ, RZ ;  /* 0x000000ffff167224 */ /* 0x000fe200078e00ff */
[----:B------:R-:W-:-:S02]  /*13e0*/  @!P1 LOP3.LUT R24, R24, 0x1, RZ, 0xc0, !PT ;  /* 0x0000000118189812 */ /* 0x000fc400078ec0ff */
[----:B------:R-:W-:Y:S02]  /*13f0*/  @!P1 LOP3.LUT R6, R6, 0x1, RZ, 0xc0, !PT ;  /* 0x0000000106069812 */ /* 0x000fe400078ec0ff */
[----:B------:R-:W-:Y:S02]  /*1400*/  ISETP.NE.AND P4, PT, R11, 0x2, PT ;  /* 0x000000020b00780c */ /* 0x000fe40003f85270 */
[----:B------:R-:W-:Y:S02]  /*1410*/  @!P1 IADD3 R22, PT, PT, R6, R23, R24 ;  /* 0x0000001706169210 */ /* 0x000fe40007ffe018 */
[----:B------:R-:W-:Y:S02]  /*1420*/  SEL R11, RZ, 0x1000000, P6 ;  /* 0x01000000ff0b7807 */ /* 0x000fe40003000000 */
[----:B------:R-:W-:Y:S02]  /*1430*/  SHF.R.U32.HI R6, RZ, 0x14, R29 ;  /* 0x00000014ff067819 */ /* 0x000fe4000001161d */
[----:B------:R-:W-:-:S02]  /*1440*/  SEL R11, R11, RZ, !P5 ;  /* 0x000000ff0b0b7207 */ /* 0x000fc40006800000 */
[----:B------:R-:W-:Y:S02]  /*1450*/  LOP3.LUT R6, R6, 0x1, RZ, 0xc0, !PT ;  /* 0x0000000106067812 */ /* 0x000fe400078ec0ff */
[----:B------:R-:W-:Y:S02]  /*1460*/  @P5 SEL R11, R11, 0x1000000, P0 ;  /* 0x010000000b0b5807 */ /* 0x000fe40000000000 */
[----:B------:R-:W-:Y:S02]  /*1470*/  IADD3 R7, PT, PT, R8, R7, R6 ;  /* 0x0000000708077210 */ /* 0x000fe40007ffe006 */
[C---:B------:R-:W-:Y:S02]  /*1480*/  ISETP.NE.AND P5, PT, R10.reuse, 0x3, PT ;  /* 0x000000030a00780c */ /* 0x040fe40003fa5270 */
[----:B------:R-:W-:Y:S01]  /*1490*/  LOP3.LUT P6, RZ, R29, 0x800000, RZ, 0xc0, !PT ;  /* 0x008000001dff7812 */ /* 0x000fe200078cc0ff */
[----:B------:R-:W-:Y:S01]  /*14a0*/  IMAD.IADD R7, R7, 0x1, R22 ;  /* 0x0000000107077824 */ /* 0x000fe200078e0216 */
[----:B------:R-:W-:-:S02]  /*14b0*/  LOP3.LUT R10, R10, 0xfffffffe, RZ, 0xc0, !PT ;  /* 0xfffffffe0a0a7812 */ /* 0x000fc400078ec0ff */
[--C-:B------:R-:W-:Y:S02]  /*14c0*/  @P3 SHF.R.U32.HI R8, RZ, 0x15, R17.reuse ;  /* 0x00000015ff083819 */ /* 0x100fe40000011611 */
[----:B------:R-:W-:Y:S02]  /*14d0*/  ISETP.NE.AND P0, PT, R10, 0x2, PT ;  /* 0x000000020a00780c */ /* 0x000fe40003f05270 */
[----:B------:R-:W-:Y:S02]  /*14e0*/  SEL R10, RZ, 0x800000, P2 ;  /* 0x00800000ff0a7807 */ /* 0x000fe40001000000 */
[--C-:B------:R-:W-:Y:S02]  /*14f0*/  @P3 SHF.R.U32.HI R24, RZ, 0x14, R17.reuse ;  /* 0x00000014ff183819 */ /* 0x100fe40000011611 */
[----:B------:R-:W-:Y:S02]  /*1500*/  @P3 SHF.R.U32.HI R22, RZ, 0x13, R17 ;  /* 0x00000013ff163819 */ /* 0x000fe40000011611 */
[----:B------:R-:W-:-:S02]  /*1510*/  ISETP.NE.AND P2, PT, R7, 0x3, PT ;  /* 0x000000030700780c */ /* 0x000fc40003f45270 */
[----:B------:R-:W-:Y:S02]  /*1520*/  SEL R10, R10, RZ, !P6 ;  /* 0x000000ff0a0a7207 */ /* 0x000fe40007000000 */
[----:B------:R-:W-:Y:S01]  /*1530*/  @P3 LOP3.LUT R23, R8, 0x1, RZ, 0xc0, !PT ;  /* 0x0000000108173812 */ /* 0x000fe200078ec0ff */
[----:B------:R-:W-:Y:S01]  /*1540*/  IMAD.MOV.U32 R8, RZ, RZ, RZ ;  /* 0x000000ffff087224 */ /* 0x000fe200078e00ff */
[----:B------:R-:W-:Y:S02]  /*1550*/  @P3 LOP3.LUT R24, R24, 0x1, RZ, 0xc0, !PT ;  /* 0x0000000118183812 */ /* 0x000fe400078ec0ff */
[----:B------:R-:W-:Y:S02]  /*1560*/  @P3 LOP3.LUT R22, R22, 0x1, RZ, 0xc0, !PT ;  /* 0x0000000116163812 */ /* 0x000fe400078ec0ff */
[----:B------:R-:W-:Y:S02]  /*1570*/  LOP3.LUT R7, R7, 0xfffffffe, RZ, 0xc0, !PT ;  /* 0xfffffffe07077812 */ /* 0x000fe400078ec0ff */
[----:B------:R-:W-:-:S02]  /*1580*/  @P6 SEL R10, R10, 0x800000, P4 ;  /* 0x008000000a0a6807 */ /* 0x000fc40002000000 */
[----:B------:R-:W-:Y:S02]  /*1590*/  @P3 IADD3 R8, PT, PT, R22, R23, R24 ;  /* 0x0000001716083210 */ /* 0x000fe40007ffe018 */
[----:B------:R-:W-:Y:S02]  /*15a0*/  ISETP.NE.AND P4, PT, R7, 0x2, PT ;  /* 0x000000020700780c */ /* 0x000fe40003f85270 */
[--C-:B------:R-:W-:Y:S02]  /*15b0*/  @!P1 SHF.R.U32.HI R22, RZ, 0x15, R15.reuse ;  /* 0x00000015ff169819 */ /* 0x100fe4000001160f */
[--C-:B------:R-:W-:Y:S02]  /*15c0*/  @!P1 SHF.R.U32.HI R23, RZ, 0x14, R15.reuse ;  /* 0x00000014ff179819 */ /* 0x100fe4000001160f */
[----:B------:R-:W-:Y:S02]  /*15d0*/  @!P1 SHF.R.U32.HI R7, RZ, 0x13, R15 ;  /* 0x00000013ff079819 */ /* 0x000fe4000001160f */
[----:B------:R-:W-:Y:S01]  /*15e0*/  @!P1 LOP3.LUT R24, R22, 0x1, RZ, 0xc0, !PT ;  /* 0x0000000116189812 */ /* 0x000fe200078ec0ff */
[----:B------:R-:W-:Y:S01]  /*15f0*/  IMAD.MOV.U32 R22, RZ, RZ, RZ ;  /* 0x000000ffff167224 */ /* 0x000fe200078e00ff */
[----:B------:R-:W-:-:S02]  /*1600*/  @!P1 LOP3.LUT R23, R23, 0x1, RZ, 0xc0, !PT ;  /* 0x0000000117179812 */ /* 0x000fc400078ec0ff */
[----:B------:R-:W-:Y:S02]  /*1610*/  @!P1 LOP3.LUT R7, R7, 0x1, RZ, 0xc0, !PT ;  /* 0x0000000107079812 */ /* 0x000fe400078ec0ff */
[----:B------:R-:W-:Y:S02]  /*1620*/  LOP3.LUT P6, RZ, R29, 0x400000, RZ, 0xc0, !PT ;  /* 0x004000001dff7812 */ /* 0x000fe400078cc0ff */
[----:B------:R-:W-:Y:S02]  /*1630*/  @!P1 IADD3 R22, PT, PT, R7, R24, R23 ;  /* 0x0000001807169210 */ /* 0x000fe40007ffe017 */
[----:B------:R-:W-:Y:S02]  /*1640*/  SHF.R.U32.HI R7, RZ, 0x13, R29 ;  /* 0x00000013ff077819 */ /* 0x000fe4000001161d */
[----:B------:R-:W-:Y:S02]  /*1650*/  @P3 SHF.R.U32.HI R23, RZ, 0x13, R17 ;  /* 0x00000013ff173819 */ /* 0x000fe40000011611 */
[----:B------:R-:W-:-:S02]  /*1660*/  LOP3.LUT R7, R7, 0x1, RZ, 0xc0, !PT ;  /* 0x0000000107077812 */ /* 0x000fc400078ec0ff */
[----:B------:R-:W-:Y:S02]  /*1670*/  @P3 LOP3.LUT R23, R23, 0x1, RZ, 0xc0, !PT ;  /* 0x0000000117173812 */ /* 0x000fe400078ec0ff */
[----:B------:R-:W-:Y:S02]  /*1680*/  IADD3 R5, PT, PT, R8, R5, R7 ;  /* 0x0000000508057210 */ /* 0x000fe40007ffe007 */
[--C-:B------:R-:W-:Y:S02]  /*1690*/  @P3 SHF.R.U32.HI R8, RZ, 0x14, R17.reuse ;  /* 0x00000014ff083819 */ /* 0x100fe40000011611 */
[----:B------:R-:W-:Y:S01]  /*16a0*/  LOP3.LUT R18, R9, R18, RZ, 0xfc, !PT ;  /* 0x0000001209127212 */ /* 0x000fe200078efcff */
[----:B------:R-:W-:Y:S01]  /*16b0*/  IMAD.IADD R22, R5, 0x1, R22 ;  /* 0x0000000105167824 */ /* 0x000fe200078e0216 */
[----:B------:R-:W-:Y:S02]  /*16c0*/  @P3 SHF.R.U32.HI R5, RZ, 0x12, R17 ;  /* 0x00000012ff053819 */ /* 0x000fe40000011611 */
[----:B------:R-:W-:Y:S01]  /*16d0*/  @P3 LOP3.LUT R24, R8, 0x1, RZ, 0xc0, !PT ;  /* 0x0000000108183812 */ /* 0x000fe200078ec0ff */
[----:B------:R-:W-:Y:S01]  /*16e0*/  IMAD.MOV.U32 R8, RZ, RZ, RZ ;  /* 0x000000ffff087224 */ /* 0x000fe200078e00ff */
[----:B------:R-:W-:-:S02]  /*16f0*/  @P3 LOP3.LUT R5, R5, 0x1, RZ, 0xc0, !PT ;  /* 0x0000000105053812 */ /* 0x000fc400078ec0ff */
[----:B------:R-:W-:Y:S02]  /*1700*/  @!P1 SHF.R.U32.HI R9, RZ, 0x12, R15 ;  /* 0x00000012ff099819 */ /* 0x000fe4000001160f */
[----:B------:R-:W-:Y:S02]  /*1710*/  @P3 IADD3 R8, PT, PT, R5, R24, R23 ;  /* 0x0000001805083210 */ /* 0x000fe40007ffe017 */
[----:B------:R-:W-:Y:S02]  /*1720*/  SEL R5, RZ, 0x400000, P5 ;  /* 0x00400000ff057807 */ /* 0x000fe40002800000 */
[C---:B------:R-:W-:Y:S02]  /*1730*/  ISETP.NE.AND P5, PT, R22.reuse, 0x3, PT ;  /* 0x000000031600780c */ /* 0x040fe40003fa5270 */
[----:B------:R-:W-:Y:S02]  /*1740*/  SEL R5, R5, RZ, !P6 ;  /* 0x000000ff05057207 */ /* 0x000fe40007000000 */
[----:B------:R-:W-:-:S02]  /*1750*/  LOP3.LUT R22, R22, 0xfffffffe, RZ, 0xc0, !PT ;  /* 0xfffffffe16167812 */ /* 0x000fc400078ec0ff */
[----:B------:R-:W-:Y:S02]  /*1760*/  @P6 SEL R5, R5, 0x400000, P0 ;  /* 0x0040000005056807 */ /* 0x000fe40000000000 */
[----:B------:R-:W-:Y:S02]  /*1770*/  ISETP.NE.AND P0, PT, R22, 0x2, PT ;  /* 0x000000021600780c */ /* 0x000fe40003f05270 */
[--C-:B------:R-:W-:Y:S02]  /*1780*/  @!P1 SHF.R.U32.HI R22, RZ, 0x14, R15.reuse ;  /* 0x00000014ff169819 */ /* 0x100fe4000001160f */
[----:B------:R-:W-:Y:S02]  /*1790*/  @!P1 SHF.R.U32.HI R23, RZ, 0x13, R15 ;  /* 0x00000013ff179819 */ /* 0x000fe4000001160f */
[----:B------:R-:W-:Y:S02]  /*17a0*/  @!P1 LOP3.LUT R22, R22, 0x1, RZ, 0xc0, !PT ;  /* 0x0000000116169812 */ /* 0x000fe400078ec0ff */
[----:B------:R-:W-:Y:S01]  /*17b0*/  @!P1 LOP3.LUT R24, R23, 0x1, RZ, 0xc0, !PT ;  /* 0x0000000117189812 */ /* 0x000fe200078ec0ff */
[----:B------:R-:W-:Y:S01]  /*17c0*/  IMAD.MOV.U32 R23, RZ, RZ, RZ ;  /* 0x000000ffff177224 */ /* 0x000fe200078e00ff */
[----:B------:R-:W-:-:S02]  /*17d0*/  @!P1 LOP3.LUT R9, R9, 0x1, RZ, 0xc0, !PT ;  /* 0x0000000109099812 */ /* 0x000fc400078ec0ff */
[----:B------:R-:W-:Y:S02]  /*17e0*/  LOP3.LUT P6, RZ, R29, 0x200000, RZ, 0xc0, !PT ;  /* 0x002000001dff7812 */ /* 0x000fe400078cc0ff */
[----:B------:R-:W-:Y:S02]  /*17f0*/  @!P1 IADD3 R23, PT, PT, R9, R22, R24 ;  /* 0x0000001609179210 */ /* 0x000fe40007ffe018 */
[----:B------:R-:W-:Y:S02]  /*1800*/  SHF.R.U32.HI R9, RZ, 0x12, R29 ;  /* 0x00000012ff097819 */ /* 0x000fe4000001161d */
[----:B------:R-:W-:Y:S02]  /*1810*/  @P3 SHF.R.U32.HI R22, RZ, 0x12, R17 ;  /* 0x00000012ff163819 */ /* 0x000fe40000011611 */
[----:B------:R-:W-:Y:S02]  /*1820*/  LOP3.LUT R9, R9, 0x1, RZ, 0xc0, !PT ;  /* 0x0000000109097812 */ /* 0x000fe400078ec0ff */
[----:B------:R-:W-:-:S02]  /*1830*/  @P3 LOP3.LUT R22, R22, 0x1, RZ, 0xc0, !PT ;  /* 0x0000000116163812 */ /* 0x000fc400078ec0ff */
[----:B------:R-:W-:Y:S02]  /*1840*/  IADD3 R8, PT, PT, R8, R6, R9 ;  /* 0x0000000608087210 */ /* 0x000fe40007ffe009 */
[----:B------:R-:W-:Y:S02]  /*1850*/  @P3 SHF.R.U32.HI R6, RZ, 0x11, R17 ;  /* 0x00000011ff063819 */ /* 0x000fe40000011611 */
[----:B------:R-:W-:Y:S01]  /*1860*/  @!P1 SHF.R.U32.HI R24, RZ, 0x12, R15 ;  /* 0x00000012ff189819 */ /* 0x000fe2000001160f */
[----:B------:R-:W-:Y:S01]  /*1870*/  IMAD.IADD R23, R8, 0x1, R23 ;  /* 0x0000000108177824 */ /* 0x000fe200078e0217 */
[----:B------:R-:W-:Y:S02]  /*1880*/  @P3 SHF.R.U32.HI R8, RZ, 0x13, R17 ;  /* 0x00000013ff083819 */ /* 0x000fe40000011611 */
[----:B------:R-:W-:Y:S02]  /*1890*/  @P3 LOP3.LUT R6, R6, 0x1, RZ, 0xc0, !PT ;  /* 0x0000000106063812 */ /* 0x000fe400078ec0ff */
[----:B------:R-:W-:Y:S01]  /*18a0*/  @P3 LOP3.LUT R25, R8, 0x1, RZ, 0xc0, !PT ;  /* 0x0000000108193812 */ /* 0x000fe200078ec0ff */
[----:B------:R-:W-:Y:S01]  /*18b0*/  IMAD.MOV.U32 R8, RZ, RZ, RZ ;  /* 0x000000ffff087224 */ /* 0x000fe200078e00ff */
[----:B------:R-:W-:-:S02]  /*18c0*/  @!P1 LOP3.LUT R24, R24, 0x1, RZ, 0xc0, !PT ;  /* 0x0000000118189812 */ /* 0x000fc400078ec0ff */
[----:B------:R-:W-:Y:S02]  /*18d0*/  @P3 IADD3 R8, PT, PT, R6, R25, R22 ;  /* 0x0000001906083210 */ /* 0x000fe40007ffe016 */
[----:B------:R-:W-:Y:S02]  /*18e0*/  SEL R6, RZ, 0x200000, P2 ;  /* 0x00200000ff067807 */ /* 0x000fe40001000000 */
[----:B------:R-:W-:Y:S02]  /*18f0*/  ISETP.NE.AND P2, PT, R23, 0x3, PT ;  /* 0x000000031700780c */ /* 0x000fe40003f45270 */
[----:B------:R-:W-:Y:S02]  /*1900*/  SEL R6, R6, RZ, !P6 ;  /* 0x000000ff06067207 */ /* 0x000fe40007000000 */
[----:B------:R-:W-:Y:S02]  /*1910*/  LOP3.LUT R22, R13, R18, RZ, 0xfc, !PT ;  /* 0x000000120d167212 */ /* 0x000fe400078efcff */
[----:B------:R-:W-:-:S02]  /*1920*/  LOP3.LUT R23, R23, 0xfffffffe, RZ, 0xc0, !PT ;  /* 0xfffffffe17177812 */ /* 0x000fc400078ec0ff */
[--C-:B------:R-:W-:Y:S02]  /*1930*/  @!P1 SHF.R.U32.HI R13, RZ, 0x13, R15.reuse ;  /* 0x00000013ff0d9819 */ /* 0x100fe4000001160f */
[----:B------:R-:W-:Y:S02]  /*1940*/  @!P1 SHF.R.U32.HI R18, RZ, 0x11, R15 ;  /* 0x00000011ff129819 */ /* 0x000fe4000001160f */
[----:B------:R-:W-:Y:S02]  /*1950*/  @P6 SEL R6, R6, 0x200000, P4 ;  /* 0x0020000006066807 */ /* 0x000fe40002000000 */
[----:B------:R-:W-:Y:S02]  /*1960*/  ISETP.NE.AND P4, PT, R23, 0x2, PT ;  /* 0x000000021700780c */ /* 0x000fe40003f85270 */
        /* <DEDUP_REMOVED lines=11> */
[----:B------:R-:W-:Y:S01]  /*1a20*/  LOP3.LUT R19, R19, R22, RZ, 0xfc, !PT ;  /* 0x0000001613137212 */ /* 0x000fe200078efcff */
[----:B------:R-:W-:Y:S01]  /*1a30*/  IMAD.IADD R13, R8, 0x1, R13 ;  /* 0x00000001080d7824 */ /* 0x000fe200078e020d */
[----:B------:R-:W-:Y:S02]  /*1a40*/  @P3 SHF.R.U32.HI R8, RZ, 0x12, R17 ;  /* 0x00000012ff083819 */ /* 0x000fe40000011611 */
[----:B------:R-:W-:Y:S02]  /*1a50*/  @P3 LOP3.LUT R7, R7, 0x1, RZ, 0xc0, !PT ;  /* 0x0000000107073812 */ /* 0x000fe400078ec0ff */
[----:B------:R-:W-:Y:S01]  /*1a60*/  @P3 LOP3.LUT R24, R8, 0x1, RZ, 0xc0, !PT ;  /* 0x0000000108183812 */ /* 0x000fe200078ec0ff */
[----:B------:R-:W-:Y:S01]  /*1a70*/  IMAD.MOV.U32 R8, RZ, RZ, RZ ;  /* 0x000000ffff087224 */ /* 0x000fe200078e00ff */
[----:B------:R-:W-:-:S02]  /*1a80*/  @!P1 SHF.R.U32.HI R22, RZ, 0x10, R15 ;  /* 0x00000010ff169819 */ /* 0x000fc4000001160f */
[----:B------:R-:W-:Y:S02]  /*1a90*/  @P3 IADD3 R8, PT, PT, R7, R24, R23 ;  /* 0x0000001807083210 */ /* 0x000fe40007ffe017 */
[----:B------:R-:W-:Y:S02]  /*1aa0*/  SEL R7, RZ, 0x100000, P5 ;  /* 0x00100000ff077807 */ /* 0x000fe40002800000 */
[----:B------:R-:W-:Y:S02]  /*1ab0*/  ISETP.NE.AND P5, PT, R13, 0x3, PT ;  /* 0x000000030d00780c */ /* 0x000fe40003fa5270 */
[----:B------:R-:W-:Y:S02]  /*1ac0*/  SEL R7, R7, RZ, !P6 ;  /* 0x000000ff07077207 */ /* 0x000fe40007000000 */
[----:B------:R-:W-:Y:S02]  /*1ad0*/  LOP3.LUT R13, R13, 0xfffffffe, RZ, 0xc0, !PT ;  /* 0xfffffffe0d0d7812 */ /* 0x000fe400078ec0ff */
[----:B------:R-:W-:-:S02]  /*1ae0*/  @P6 SEL R7, R7, 0x100000, P0 ;  /* 0x0010000007076807 */ /* 0x000fc40000000000 */
[----:B------:R-:W-:Y:S02]  /*1af0*/  ISETP.NE.AND P0, PT, R13, 0x2, PT ;  /* 0x000000020d00780c */ /* 0x000fe40003f05270 */
[--C-:B------:R-:W-:Y:S02]  /*1b00*/  @!P1 SHF.R.U32.HI R13, RZ, 0x12, R15.reuse ;  /* 0x00000012ff0d9819 */ /* 0x100fe4000001160f */
[----:B------:R-:W-:Y:S02]  /*1b10*/  @!P1 SHF.R.U32.HI R24, RZ, 0x11, R15 ;  /* 0x00000011ff189819 */ /* 0x000fe4000001160f */
[----:B------:R-:W-:Y:S01]  /*1b20*/  @!P1 LOP3.LUT R23, R13, 0x1, RZ, 0xc0, !PT ;  /* 0x000000010d179812 */ /* 0x000fe200078ec0ff */
[----:B------:R-:W-:Y:S01]  /*1b30*/  IMAD.MOV.U32 R13, RZ, RZ, RZ ;  /* 0x000000ffff0d7224 */ /* 0x000fe200078e00ff */
[----:B------:R-:W-:Y:S02]  /*1b40*/  @!P1 LOP3.LUT R24, R24, 0x1, RZ, 0xc0, !PT ;  /* 0x0000000118189812 */ /* 0x000fe400078ec0ff */
        /* <DEDUP_REMOVED lines=36> */
[----:B------:R-:W-:Y:S02]  /*1d90*/  @P3 SHF.R.U32.HI R9, RZ, 0xe, R17 ;  /* 0x0000000eff093819 */ /* 0x000fe40000011611 */
[----:B------:R-:W-:Y:S01]  /*1da0*/  LOP3.LUT R21, R21, R20, RZ, 0xfc, !PT ;  /* 0x0000001415157212 */ /* 0x000fe200078efcff */
[----:B------:R-:W-:Y:S01]  /*1db0*/  IMAD.IADD R19, R18, 0x1, R19 ;  /* 0x0000000112137824 */ /* 0x000fe200078e0213 */
[----:B------:R-:W-:Y:S02]  /*1dc0*/  @P3 SHF.R.U32.HI R18, RZ, 0x10, R17 ;  /* 0x00000010ff123819 */ /* 0x000fe40000011611 */
[----:B------:R-:W-:-:S02]  /*1dd0*/  @P3 LOP3.LUT R9, R9, 0x1, RZ, 0xc0, !PT ;  /* 0x0000000109093812 */ /* 0x000fc400078ec0ff */
[----:B------:R-:W-:Y:S01]  /*1de0*/  @P3 LOP3.LUT R24, R18, 0x1, RZ, 0xc0, !PT ;  /* 0x0000000112183812 */ /* 0x000fe200078ec0ff */
[----:B------:R-:W-:Y:S01]  /*1df0*/  IMAD.MOV.U32 R18, RZ, RZ, RZ ;  /* 0x000000ffff127224 */ /* 0x000fe200078e00ff */
[----:B------:R-:W-:Y:S02]  /*1e00*/  @!P1 SHF.R.U32.HI R20, RZ, 0x10, R15 ;  /* 0x00000010ff149819 */ /* 0x000fe4000001160f */
[----:B------:R-:W-:Y:S02]  /*1e10*/  @P3 IADD3 R18, PT, PT, R9, R24, R23 ;  /* 0x0000001809123210 */ /* 0x000fe40007ffe017 */
[----:B------:R-:W-:Y:S02]  /*1e20*/  SEL R9, RZ, 0x40000, P5 ;  /* 0x00040000ff097807 */ /* 0x000fe40002800000 */
[----:B------:R-:W-:Y:S02]  /*1e30*/  ISETP.NE.AND P5, PT, R19, 0x3, PT ;  /* 0x000000031300780c */ /* 0x000fe40003fa5270 */
[----:B------:R-:W-:-:S02]  /*1e40*/  SEL R9, R9, RZ, !P6 ;  /* 0x000000ff09097207 */ /* 0x000fc40007000000 */
[----:B------:R-:W-:Y:S02]  /*1e50*/  LOP3.LUT R19, R19, 0xfffffffe, RZ, 0xc0, !PT ;  /* 0xfffffffe13137812 */ /* 0x000fe400078ec0ff */
        /* <DEDUP_REMOVED lines=16> */
[----:B------:R-:W-:Y:S01]  /*1f60*/  @P3 SHF.R.U32.HI R27, RZ, 0x1b, R16 ;  /* 0x0000001bff1b3819 */ /* 0x000fe20000011610 */
[----:B------:R-:W-:Y:S01]  /*1f70*/  IMAD.IADD R18, R23, 0x1, R20 ;  /* 0x0000000117127824 */ /* 0x000fe200078e0214 */
[----:B------:R-:W-:Y:S02]  /*1f80*/  @P3 SHF.R.U32.HI R20, RZ, 0xf, R17 ;  /* 0x0000000fff143819 */ /* 0x000fe40000011611 */
[----:B------:R-:W-:-:S02]  /*1f90*/  @P3 LOP3.LUT R22, R22, 0x1, RZ, 0xc0, !PT ;  /* 0x0000000116163812 */ /* 0x000fc400078ec0ff */
[----:B------:R-:W-:Y:S01]  /*1fa0*/  @P3 LOP3.LUT R23, R20, 0x1, RZ, 0xc0, !PT ;  /* 0x0000000114173812 */ /* 0x000fe200078ec0ff */
[----:B------:R-:W-:Y:S01]  /*1fb0*/  IMAD.MOV.U32 R20, RZ, RZ, RZ ;  /* 0x000000ffff147224 */ /* 0x000fe200078e00ff */
[----:B------:R-:W-:Y:S02]  /*1fc0*/  @P3 LOP3.LUT R27, R27, 0x1, RZ, 0xc0, !PT ;  /* 0x000000011b1b3812 */ /* 0x000fe400078ec0ff */
[----:B------:R-:W-:Y:S02]  /*1fd0*/  @P3 IADD3 R20, PT, PT, R22, R23, R24 ;  /* 0x0000001716143210 */ /* 0x000fe40007ffe018 */
[----:B------:R-:W-:Y:S02]  /*1fe0*/  LOP3.LUT R22, R12, R21, RZ, 0xfc, !PT ;  /* 0x000000150c167212 */ /* 0x000fe400078efcff */
[----:B------:R-:W-:Y:S02]  /*1ff0*/  SEL R12, RZ, 0x20000, P2 ;  /* 0x00020000ff0c7807 */ /* 0x000fe40001000000 */
[----:B------:R-:W-:-:S02]  /*2000*/  ISETP.NE.AND P2, PT, R18, 0x3, PT ;  /* 0x000000031200780c */ /* 0x000fc40003f45270 */
[----:B------:R-:W-:Y:S02]  /*2010*/  SEL R12, R12, RZ, !P6 ;  /* 0x000000ff0c0c7207 */ /* 0x000fe40007000000 */
[----:B------:R-:W-:Y:S02]  /*2020*/  LOP3.LUT R18, R18, 0xfffffffe, RZ, 0xc0, !PT ;  /* 0xfffffffe12127812 */ /* 0x000fe400078ec0ff */
[----:B------:R-:W-:Y:S02]  /*2030*/  @P6 SEL R12, R12, 0x20000, P4 ;  /* 0x000200000c0c6807 */ /* 0x000fe40002000000 */
[----:B------:R-:W-:Y:S02]  /*2040*/  ISETP.NE.AND P4, PT, R18, 0x2, PT ;  /* 0x000000021200780c */ /* 0x000fe40003f85270 */
[--C-:B------:R-:W-:Y:S02]  /*2050*/  @!P1 SHF.R.U32.HI R21, RZ, 0xf, R15.reuse ;  /* 0x0000000fff159819 */ /* 0x100fe4000001160f */
[----:B------:R-:W-:-:S02]  /*2060*/  @!P1 SHF.R.U32.HI R24, RZ, 0xe, R15 ;  /* 0x0000000eff189819 */ /* 0x000fc4000001160f */
[----:B------:R-:W-:Y:S02]  /*2070*/  @!P1 SHF.R.U32.HI R18, RZ, 0xd, R15 ;  /* 0x0000000dff129819 */ /* 0x000fe4000001160f */
[----:B------:R-:W-:Y:S01]  /*2080*/  @!P1 LOP3.LUT R23, R21, 0x1, RZ, 0xc0, !PT ;  /* 0x0000000115179812 */ /* 0x000fe200078ec0ff */
[----:B------:R-:W-:Y:S01]  /*2090*/  IMAD.MOV.U32 R21, RZ, RZ, RZ ;  /* 0x000000ffff157224 */ /* 0x000fe200078e00ff */
[----:B------:R-:W-:Y:S02]  /*20a0*/  @!P1 LOP3.LUT R24, R24, 0x1, RZ, 0xc0, !PT ;  /* 0x0000000118189812 */ /* 0x000fe400078ec0ff */
[----:B------:R-:W-:Y:S02]  /*20b0*/  @!P1 LOP3.LUT R18, R18, 0x1, RZ, 0xc0, !PT ;  /* 0x0000000112129812 */ /* 0x000fe400078ec0ff */
[----:B------:R-:W-:Y:S02]  /*20c0*/  LOP3.LUT P6, RZ, R29, 0x10000, RZ, 0xc0, !PT ;  /* 0x000100001dff7812 */ /* 0x000fe400078cc0ff */
[----:B------:R-:W-:-:S02]  /*20d0*/  @!P1 IADD3 R21, PT, PT, R18, R23, R24 ;  /* 0x0000001712159210 */ /* 0x000fc40007ffe018 */
[----:B------:R-:W-:Y:S02]  /*20e0*/  SHF.R.U32.HI R18, RZ, 0xd, R29 ;  /* 0x0000000dff127819 */ /* 0x000fe4000001161d */
[--C-:B------:R-:W-:Y:S02]  /*20f0*/  @P3 SHF.R.U32.HI R23, RZ, 0xd, R17.reuse ;  /* 0x0000000dff173819 */ /* 0x100fe40000011611 */
[----:B------:R-:W-:Y:S02]  /*2100*/  LOP3.LUT R18, R18, 0x1, RZ, 0xc0, !PT ;  /* 0x0000000112127812 */ /* 0x000fe400078ec0ff */
[----:B------:R-:W-:Y:S02]  /*2110*/  @P3 LOP3.LUT R23, R23, 0x1, RZ, 0xc0, !PT ;  /* 0x0000000117173812 */ /* 0x000fe400078ec0ff */
[----:B------:R-:W-:Y:S02]  /*2120*/  IADD3 R20, PT, PT, R20, R13, R18 ;  /* 0x0000000d14147210 */ /* 0x000fe40007ffe012 */
[----:B------:R-:W-:-:S02]  /*2130*/  @P3 SHF.R.U32.HI R13, RZ, 0xe, R17 ;  /* 0x0000000eff0d3819 */ /* 0x000fc40000011611 */
[----:B------:R-:W-:Y:S01]  /*2140*/  @!P1 SHF.R.U32.HI R26, RZ, 0x19, R14 ;  /* 0x00000019ff1a9819 */ /* 0x000fe2000001160e */
[----:B------:R-:W-:Y:S01]  /*2150*/  IMAD.IADD R20, R20, 0x1, R21 ;  /* 0x0000000114147824 */ /* 0x000fe200078e0215 */
[----:B------:R-:W-:Y:S02]  /*2160*/  @P3 SHF.R.U32.HI R21, RZ, 0xc, R17 ;  /* 0x0000000cff153819 */ /* 0x000fe40000011611 */
[----:B------:R-:W-:Y:S01]  /*2170*/  @P3 LOP3.LUT R24, R13, 0x1, RZ, 0xc0, !PT ;  /* 0x000000010d183812 */ /* 0x000fe200078ec0ff */
[----:B------:R-:W-:Y:S01]  /*2180*/  IMAD.MOV.U32 R13, RZ, RZ, RZ ;  /* 0x000000ffff0d7224 */ /* 0x000fe200078e00ff */
[----:B------:R-:W-:Y:S02]  /*2190*/  @P3 LOP3.LUT R21, R21, 0x1, RZ, 0xc0, !PT ;  /* 0x0000000115153812 */ /* 0x000fe400078ec0ff */
[----:B------:R-:W-:Y:S02]  /*21a0*/  @!P1 LOP3.LUT R26, R26, 0x1, RZ, 0xc0, !PT ;  /* 0x000000011a1a9812 */ /* 0x000fe400078ec0ff */
[----:B------:R-:W-:-:S02]  /*21b0*/  @P3 IADD3 R13, PT, PT, R21, R24, R23 ;  /* 0x00000018150d3210 */ /* 0x000fc40007ffe017 */
[----:B------:R-:W-:Y:S02]  /*21c0*/  LOP3.LUT R21, R11, R22, RZ, 0xfc, !PT ;  /* 0x000000160b157212 */ /* 0x000fe400078efcff */
[----:B------:R-:W-:Y:S02]  /*21d0*/  SEL R11, RZ, 0x10000, P5 ;  /* 0x00010000ff0b7807 */ /* 0x000fe40002800000 */
[C---:B------:R-:W-:Y:S02]  /*21e0*/  ISETP.NE.AND P5, PT, R20.reuse, 0x3, PT ;  /* 0x000000031400780c */ /* 0x040fe40003fa5270 */
[----:B------:R-:W-:Y:S02]  /*21f0*/  SEL R11, R11, RZ, !P6 ;  /* 0x000000ff0b0b7207 */ /* 0x000fe40007000000 */
[----:B------:R-:W-:Y:S02]  /*2200*/  LOP3.LUT R20, R20, 0xfffffffe, RZ, 0xc0, !PT ;  /* 0xfffffffe14147812 */ /* 0x000fe400078ec0ff */
[----:B------:R-:W-:-:S02]  /*2210*/  @P6 SEL R11, R11, 0x10000, P0 ;  /* 0x000100000b0b6807 */ /* 0x000fc40000000000 */
        /* <DEDUP_REMOVED lines=15> */
[----:B------:R-:W-:-:S03]  /*2310*/  @P3 SHF.R.U32.HI R13, RZ, 0xd, R17 ;  /* 0x0000000dff0d3819 */ /* 0x000fc60000011611 */
[----:B------:R-:W-:Y:S01]  /*2320*/  IMAD.IADD R19, R19, 0x1, R22 ;  /* 0x0000000113137824 */ /* 0x000fe200078e0216 */
[----:B------:R-:W-:Y:S02]  /*2330*/  @P3 SHF.R.U32.HI R22, RZ, 0xb, R17 ;  /* 0x0000000bff163819 */ /* 0x000fe40000011611 */
[----:B------:R-:W-:Y:S01]  /*2340*/  @P3 LOP3.LUT R23, R13, 0x1, RZ, 0xc0, !PT ;  /* 0x000000010d173812 */ /* 0x000fe200078ec0ff */
[----:B------:R-:W-:Y:S01]  /*2350*/  IMAD.MOV.U32 R13, RZ, RZ, RZ ;  /* 0x000000ffff0d7224 */ /* 0x000fe200078e00ff */
[----:B------:R-:W-:-:S04]  /*2360*/  @P3 LOP3.LUT R22, R22, 0x1, RZ, 0xc0, !PT ;  /* 0x0000000116163812 */ /* 0x000fc800078ec0ff */
[----:B------:R-:W-:Y:S02]  /*2370*/  @P3 IADD3 R13, PT, PT, R22, R23, R24 ;  /* 0x00000017160d3210 */ /* 0x000fe40007ffe018 */
[----:B------:R-:W-:Y:S02]  /*2380*/  LOP3.LUT R22, R10, R21, RZ, 0xfc, !PT ;  /* 0x000000150a167212 */ /* 0x000fe400078efcff */
[----:B------:R-:W-:Y:S02]  /*2390*/  SEL R10, RZ, 0x8000, P2 ;  /* 0x00008000ff0a7807 */ /* 0x000fe40001000000 */
[C---:B------:R-:W-:Y:S02]  /*23a0*/  ISETP.NE.AND P2, PT, R19.reuse, 0x3, PT ;  /* 0x000000031300780c */ /* 0x040fe40003f45270 */
[----:B------:R-:W-:Y:S02]  /*23b0*/  SEL R10, R10, RZ, !P6 ;  /* 0x000000ff0a0a7207 */ /* 0x000fe40007000000 */
[----:B------:R-:W-:-:S02]  /*23c0*/  LOP3.LUT R19, R19, 0xfffffffe, RZ, 0xc0, !PT ;  /* 0xfffffffe13137812 */ /* 0x000fc400078ec0ff */
[----:B------:R-:W-:Y:S02]  /*23d0*/  @P6 SEL R10, R10, 0x8000, P4 ;  /* 0x000080000a0a6807 */ /* 0x000fe40002000000 */
[----:B------:R-:W-:Y:S02]  /*23e0*/  ISETP.NE.AND P4, PT, R19, 0x2, PT ;  /* 0x000000021300780c */ /* 0x000fe40003f85270 */
[--C-:B------:R-:W-:Y:S02]  /*23f0*/  @!P1 SHF.R.U32.HI R21, RZ, 0xd, R15.reuse ;  /* 0x0000000dff159819 */ /* 0x100fe4000001160f */
[--C-:B------:R-:W-:Y:S02]  /*2400*/  @!P1 SHF.R.U32.HI R23, RZ, 0xc, R15.reuse ;  /* 0x0000000cff179819 */ /* 0x100fe4000001160f */
[----:B------:R-:W-:Y:S02]  /*2410*/  @!P1 SHF.R.U32.HI R19, RZ, 0xb, R15 ;  /* 0x0000000bff139819 */ /* 0x000fe4000001160f */
[----:B------:R-:W-:-:S02]  /*2420*/  @!P1 LOP3.LUT R24, R21, 0x1, RZ, 0xc0, !PT ;  /* 0x0000000115189812 */ /* 0x000fc400078ec0ff */
[----:B------:R-:W-:Y:S01]  /*2430*/  @!P1 LOP3.LUT R21, R23, 0x1, RZ, 0xc0, !PT ;  /* 0x0000000117159812 */ /* 0x000fe200078ec0ff */
[----:B------:R-:W-:Y:S01]  /*2440*/  IMAD.MOV.U32 R23, RZ, RZ, RZ ;  /* 0x000000ffff177224 */ /* 0x000fe200078e00ff */
[----:B------:R-:W-:Y:S02]  /*2450*/  @!P1 LOP3.LUT R19, R19, 0x1, RZ, 0xc0, !PT ;  /* 0x0000000113139812 */ /* 0x000fe400078ec0ff */
[----:B------:R-:W-:Y:S02]  /*2460*/  LOP3.LUT P6, RZ, R29, 0x4000, RZ, 0xc0, !PT ;  /* 0x000040001dff7812 */ /* 0x000fe400078cc0ff */
[----:B------:R-:W-:Y:S02]  /*2470*/  @!P1 IADD3 R23, PT, PT, R19, R24, R21 ;  /* 0x0000001813179210 */ /* 0x000fe40007ffe015 */
[----:B------:R-:W-:Y:S02]  /*2480*/  SHF.R.U32.HI R19, RZ, 0xb, R29 ;  /* 0x0000000bff137819 */ /* 0x000fe4000001161d */
[----:B------:R-:W-:-:S02]  /*2490*/  @P3 SHF.R.U32.HI R21, RZ, 0xb, R17 ;  /* 0x0000000bff153819 */ /* 0x000fc40000011611 */
[----:B------:R-:W-:Y:S02]  /*24a0*/  LOP3.LUT R19, R19, 0x1, RZ, 0xc0, !PT ;  /* 0x0000000113137812 */ /* 0x000fe400078ec0ff */
[----:B------:R-:W-:Y:S02]  /*24b0*/  @P3 LOP3.LUT R21, R21, 0x1, RZ, 0xc0, !PT ;  /* 0x0000000115153812 */ /* 0x000fe400078ec0ff */
[----:B------:R-:W-:Y:S02]  /*24c0*/  IADD3 R18, PT, PT, R13, R18, R19 ;  /* 0x000000120d127210 */ /* 0x000fe40007ffe013 */
[----:B------:R-:W-:-:S03]  /*24d0*/  @P3 SHF.R.U32.HI R13, RZ, 0xa, R17 ;  /* 0x0000000aff0d3819 */ /* 0x000fc60000011611 */
[----:B------:R-:W-:Y:S01]  /*24e0*/  IMAD.IADD R23, R18, 0x1, R23 ;  /* 0x0000000112177824 */ /* 0x000fe200078e0217 */
[----:B------:R-:W-:Y:S02]  /*24f0*/  @P3 SHF.R.U32.HI R18, RZ, 0xc, R17 ;  /* 0x0000000cff123819 */ /* 0x000fe40000011611 */
[----:B------:R-:W-:Y:S02]  /*2500*/  @P3 LOP3.LUT R13, R13, 0x1, RZ, 0xc0, !PT ;  /* 0x000000010d0d3812 */ /* 0x000fe400078ec0ff */
[----:B------:R-:W-:Y:S01]  /*2510*/  @P3 LOP3.LUT R24, R18, 0x1, RZ, 0xc0, !PT ;  /* 0x0000000112183812 */ /* 0x000fe200078ec0ff */
[----:B------:R-:W-:-:S03]  /*2520*/  IMAD.MOV.U32 R18, RZ, RZ, RZ ;  /* 0x000000ffff127224 */ /* 0x000fc600078e00ff */
[----:B------:R-:W-:Y:S02]  /*2530*/  @P3 IADD3 R18, PT, PT, R13, R24, R21 ;  /* 0x000000180d123210 */ /* 0x000fe40007ffe015 */
[----:B------:R-:W-:Y:S02]  /*2540*/  SEL R13, RZ, 0x4000, P5 ;  /* 0x00004000ff0d7807 */ /* 0x000fe40002800000 */
[----:B------:R-:W-:Y:S02]  /*2550*/  ISETP.NE.AND P5, PT, R23, 0x3, PT ;  /* 0x000000031700780c */ /* 0x000fe40003fa5270 */
[----:B------:R-:W-:Y:S02]  /*2560*/  SEL R13, R13, RZ, !P6 ;  /* 0x000000ff0d0d7207 */ /* 0x000fe40007000000 */
[----:B------:R-:W-:Y:S02]  /*2570*/  LOP3.LUT R23, R23, 0xfffffffe, RZ, 0xc0, !PT ;  /* 0xfffffffe17177812 */ /* 0x000fe400078ec0ff */
[----:B------:R-:W-:-:S02]  /*2580*/  @P6 SEL R13, R13, 0x4000, P0 ;  /* 0x000040000d0d6807 */ /* 0x000fc40000000000 */
[----:B------:R-:W-:Y:S02]  /*2590*/  LOP3.LUT R21, R5, R22, RZ, 0xfc, !PT ;  /* 0x0000001605157212 */ /* 0x000fe400078efcff */
        /* <DEDUP_REMOVED lines=15> */
[----:B------:R-:W-:Y:S02]  /*2690*/  @P3 SHF.R.U32.HI R20, RZ, 0xb, R17 ;  /* 0x0000000bff143819 */ /* 0x000fe40000011611 */
[----:B------:R-:W-:Y:S01]  /*26a0*/  @!P1 SHF.R.U32.HI R24, RZ, 0xa, R15 ;  /* 0x0000000aff189819 */ /* 0x000fe2000001160f */
[----:B------:R-:W-:Y:S01]  /*26b0*/  IMAD.IADD R23, R18, 0x1, R23 ;  /* 0x0000000112177824 */ /* 0x000fe200078e0217 */
[----:B------:R-:W-:-:S02]  /*26c0*/  @P3 SHF.R.U32.HI R18, RZ, 0x9, R17 ;  /* 0x00000009ff123819 */ /* 0x000fc40000011611 */
[----:B------:R-:W-:Y:S01]  /*26d0*/  @P3 LOP3.LUT R25, R20, 0x1, RZ, 0xc0, !PT ;  /* 0x0000000114193812 */ /* 0x000fe200078ec0ff */
[----:B------:R-:W-:Y:S01]  /*26e0*/  IMAD.MOV.U32 R20, RZ, RZ, RZ ;  /* 0x000000ffff147224 */ /* 0x000fe200078e00ff */
[----:B------:R-:W-:Y:S02]  /*26f0*/  @P3 LOP3.LUT R18, R18, 0x1, RZ, 0xc0, !PT ;  /* 0x0000000112123812 */ /* 0x000fe400078ec0ff */
[----:B------:R-:W-:Y:S02]  /*2700*/  @!P1 LOP3.LUT R24, R24, 0x1, RZ, 0xc0, !PT ;  /* 0x0000000118189812 */ /* 0x000fe400078ec0ff */
[----:B------:R-:W-:Y:S02]  /*2710*/  @P3 IADD3 R20, PT, PT, R18, R25, R22 ;  /* 0x0000001912143210 */ /* 0x000fe40007ffe016 */
[----:B------:R-:W-:Y:S02]  /*2720*/  SEL R18, RZ, 0x2000, P2 ;  /* 0x00002000ff127807 */ /* 0x000fe40001000000 */
[----:B------:R-:W-:-:S02]  /*2730*/  ISETP.NE.AND P2, PT, R23, 0x3, PT ;  /* 0x000000031700780c */ /* 0x000fc40003f45270 */
[----:B------:R-:W-:Y:S02]  /*2740*/  SEL R18, R18, RZ, !P6 ;  /* 0x000000ff12127207 */ /* 0x000fe40007000000 */
[----:B------:R-:W-:Y:S02]  /*2750*/  LOP3.LUT R22, R6, R21, RZ, 0xfc, !PT ;  /* 0x0000001506167212 */ /* 0x000fe400078efcff */
[----:B------:R-:W-:Y:S02]  /*2760*/  LOP3.LUT R23, R23, 0xfffffffe, RZ, 0xc0, !PT ;  /* 0xfffffffe17177812 */ /* 0x000fe400078ec0ff */
[--C-:B------:R-:W-:Y:S02]  /*2770*/  @!P1 SHF.R.U32.HI R21, RZ, 0xb, R15.reuse ;  /* 0x0000000bff159819 */ /* 0x100fe4000001160f */
[----:B------:R-:W-:Y:S02]  /*2780*/  @!P1 SHF.R.U32.HI R6, RZ, 0x9, R15 ;  /* 0x00000009ff069819 */ /* 0x000fe4000001160f */
[----:B------:R-:W-:-:S02]  /*2790*/  @P6 SEL R18, R18, 0x2000, P4 ;  /* 0x0000200012126807 */ /* 0x000fc40002000000 */
[----:B------:R-:W-:Y:S02]  /*27a0*/  ISETP.NE.AND P4, PT, R23, 0x2, PT ;  /* 0x000000021700780c */ /* 0x000fe40003f85270 */
[----:B------:R-:W-:Y:S01]  /*27b0*/  @!P1 LOP3.LUT R23, R21, 0x1, RZ, 0xc0, !PT ;  /* 0x0000000115179812 */ /* 0x000fe200078ec0ff */
[----:B------:R-:W-:Y:S01]  /*27c0*/  IMAD.MOV.U32 R21, RZ, RZ, RZ ;  /* 0x000000ffff157224 */ /* 0x000fe200078e00ff */
[----:B------:R-:W-:Y:S02]  /*27d0*/  @!P1 LOP3.LUT R6, R6, 0x1, RZ, 0xc0, !PT ;  /* 0x0000000106069812 */ /* 0x000fe400078ec0ff */
[----:B------:R-:W-:Y:S02]  /*27e0*/  LOP3.LUT P6, RZ, R29, 0x1000, RZ, 0xc0, !PT ;  /* 0x000010001dff7812 */ /* 0x000fe400078cc0ff */
[----:B------:R-:W-:Y:S02]  /*27f0*/  @!P1 IADD3 R21, PT, PT, R6, R23, R24 ;  /* 0x0000001706159210 */ /* 0x000fe40007ffe018 */
[----:B------:R-:W-:-:S02]  /*2800*/  SHF.R.U32.HI R6, RZ, 0x9, R29 ;  /* 0x00000009ff067819 */ /* 0x000fc4000001161d */
[--C-:B------:R-:W-:Y:S02]  /*2810*/  @P3 SHF.R.U32.HI R24, RZ, 0x9, R17.reuse ;  /* 0x00000009ff183819 */ /* 0x100fe40000011611 */
[----:B------:R-:W-:Y:S02]  /*2820*/  LOP3.LUT R6, R6, 0x1, RZ, 0xc0, !PT ;  /* 0x0000000106067812 */ /* 0x000fe400078ec0ff */
[----:B------:R-:W-:Y:S02]  /*2830*/  @P3 LOP3.LUT R24, R24, 0x1, RZ, 0xc0, !PT ;  /* 0x0000000118183812 */ /* 0x000fe400078ec0ff */
[----:B------:R-:W-:Y:S02]  /*2840*/  IADD3 R20, PT, PT, R20, R19, R6 ;  /* 0x0000001314147210 */ /* 0x000fe40007ffe006 */
[----:B------:R-:W-:Y:S02]  /*2850*/  @P3 SHF.R.U32.HI R19, RZ, 0xa, R17 ;  /* 0x0000000aff133819 */ /* 0x000fe40000011611 */
[----:B------:R-:W-:Y:S01]  /*2860*/  LOP3.LUT R7, R7, R22, RZ, 0xfc, !PT ;  /* 0x0000001607077212 */ /* 0x000fe200078efcff */
[----:B------:R-:W-:Y:S01]  /*2870*/  IMAD.IADD R21, R20, 0x1, R21 ;  /* 0x0000000114157824 */ /* 0x000fe200078e0215 */
[----:B------:R-:W-:-:S02]  /*2880*/  @P3 SHF.R.U32.HI R20, RZ, 0x8, R17 ;  /* 0x00000008ff143819 */ /* 0x000fc40000011611 */
[----:B------:R-:W-:Y:S01]  /*2890*/  @P3 LOP3.LUT R23, R19, 0x1, RZ, 0xc0, !PT ;  /* 0x0000000113173812 */ /* 0x000fe200078ec0ff */
[----:B------:R-:W-:Y:S01]  /*28a0*/  IMAD.MOV.U32 R19, RZ, RZ, RZ ;  /* 0x000000ffff137224 */ /* 0x000fe200078e00ff */
[----:B------:R-:W-:Y:S02]  /*28b0*/  @P3 LOP3.LUT R20, R20, 0x1, RZ, 0xc0, !PT ;  /* 0x0000000114143812 */ /* 0x000fe400078ec0ff */
[----:B------:R-:W-:Y:S02]  /*28c0*/  @!P1 SHF.R.U32.HI R22, RZ, 0x8, R15 ;  /* 0x00000008ff169819 */ /* 0x000fe4000001160f */
[----:B------:R-:W-:Y:S02]  /*28d0*/  @P3 IADD3 R19, PT, PT, R20, R23, R24 ;  /* 0x0000001714133210 */ /* 0x000fe40007ffe018 */
        /* <DEDUP_REMOVED lines=8> */
[----:B------:R-:W-:Y:S01]  /*2960*/  @!P1 LOP3.LUT R23, R21, 0x1, RZ, 0xc0, !PT ;  /* 0x0000000115179812 */ /* 0x000fe200078ec0ff */
[----:B------:R-:W-:Y:S01]  /*2970*/  IMAD.MOV.U32 R21, RZ, RZ, RZ ;  /* 0x000000ffff157224 */ /* 0x000fe200078e00ff */
[----:B------:R-:W-:Y:S02]  /*2980*/  @!P1 LOP3.LUT R24, R24, 0x1, RZ, 0xc0, !PT ;  /* 0x0000000118189812 */ /* 0x000fe400078ec0ff */
        /* <DEDUP_REMOVED lines=12> */
[----:B------:R-:W-:Y:S02]  /*2a50*/  @P3 LOP3.LUT R19, R19, 0x1, RZ, 0xc0, !PT ;  /* 0x0000000113133812 */ /* 0x000fe400078ec0ff */
[----:B------:R-:W-:Y:S01]  /*2a60*/  @P3 LOP3.LUT R24, R21, 0x1, RZ, 0xc0, !PT ;  /* 0x0000000115183812 */ /* 0x000fe200078ec0ff */
[----:B------:R-:W-:Y:S01]  /*2a70*/  IMAD.MOV.U32 R21, RZ, RZ, RZ ;  /* 0x000000ffff157224 */ /* 0x000fe200078e00ff */
        /* <DEDUP_REMOVED lines=17> */
[----:B------:R-:W-:Y:S02]  /*2b90*/  @P3 SHF.R.U32.HI R23, RZ, 0x7, R17 ;  /* 0x00000007ff173819 */ /* 0x000fe40000011611 */
        /* <DEDUP_REMOVED lines=31> */
[--C-:B------:R-:W-:Y:S02]  /*2d90*/  @P3 SHF.R.U32.HI R6, RZ, 0x7, R17.reuse ;  /* 0x00000007ff063819 */ /* 0x100fe40000011611 */
[----:B------:R-:W-:Y:S01]  /*2da0*/  @P3 SHF.R.U32.HI R22, RZ, 0x5, R17 ;  /* 0x00000005ff163819 */ /* 0x000fe20000011611 */
[----:B------:R-:W-:Y:S01]  /*2db0*/  IMAD.IADD R8, R23, 0x1, R8 ;  /* 0x0000000117087824 */ /* 0x000fe200078e0208 */
[----:B------:R-:W-:Y:S01]  /*2dc0*/  @P3 LOP3.LUT R23, R6, 0x1, RZ, 0xc0, !PT ;  /* 0x0000000106173812 */ /* 0x000fe200078ec0ff */
[----:B------:R-:W-:Y:S01]  /*2dd0*/  IMAD.MOV.U32 R6, RZ, RZ, RZ ;  /* 0x000000ffff067224 */ /* 0x000fe200078e00ff */
[----:B------:R-:W-:-:S04]  /*2de0*/  @P3 LOP3.LUT R22, R22, 0x1, RZ, 0xc0, !PT ;  /* 0x0000000116163812 */ /* 0x000fc800078ec0ff */
[----:B------:R-:W-:Y:S02]  /*2df0*/  @P3 IADD3 R6, PT, PT, R22, R23, R24 ;  /* 0x0000001716063210 */ /* 0x000fe40007ffe018 */
[----:B------:R-:W-:Y:S02]  /*2e00*/  LOP3.LUT R22, R12, R9, RZ, 0xfc, !PT ;  /* 0x000000090c167212 */ /* 0x000fe400078efcff */
[----:B------:R-:W-:Y:S02]  /*2e10*/  SEL R12, RZ, 0x200, P2 ;  /* 0x00000200ff0c7807 */ /* 0x000fe40001000000 */
[----:B------:R-:W-:Y:S02]  /*2e20*/  ISETP.NE.AND P2, PT, R8, 0x3, PT ;  /* 0x000000030800780c */ /* 0x000fe40003f45270 */
[----:B------:R-:W-:Y:S02]  /*2e30*/  SEL R12, R12, RZ, !P6 ;  /* 0x000000ff0c0c7207 */ /* 0x000fe40007000000 */
[----:B------:R-:W-:-:S02]  /*2e40*/  LOP3.LUT R8, R8, 0xfffffffe, RZ, 0xc0, !PT ;  /* 0xfffffffe08087812 */ /* 0x000fc400078ec0ff */
[----:B------:R-:W-:Y:S02]  /*2e50*/  @P6 SEL R12, R12, 0x200, P4 ;  /* 0x000002000c0c6807 */ /* 0x000fe40002000000 */
        /* <DEDUP_REMOVED lines=123> */
[----:B------:R-:W-:Y:S02]  /*3610*/  @P3 LOP3.LUT R24, R24, 0x1, RZ, 0xc0, !PT ;  /* 0x0000000118183812 */ /* 0x000fe400078ec0ff */
[----:B------:R-:W-:-:S02]  /*3620*/  LOP3.LUT R10, R10, 0x1, RZ, 0xc0, !PT ;  /* 0x000000010a0a7812 */ /* 0x000fc400078ec0ff */
[----:B------:R-:W-:Y:S02]  /*3630*/  LOP3.LUT P6, RZ, R29, 0x10, RZ, 0xc0, !PT ;  /* 0x000000101dff7812 */ /* 0x000fe400078cc0ff */
[----:B------:R-:W-:Y:S02]  /*3640*/  IADD3 R18, PT, PT, R22, R9, R10 ;  /* 0x0000000916127210 */ /* 0x000fe40007ffe00a */
[----:B------:R-:W-:Y:S02]  /*3650*/  @P3 SHF.R.U32.HI R9, RZ, 0x2, R17 ;  /* 0x00000002ff093819 */ /* 0x000fe40000011611 */
[----:B------:R-:W-:Y:S01]  /*3660*/  LOP3.LUT R20, R20, R23, RZ, 0xfc, !PT ;  /* 0x0000001714147212 */ /* 0x000fe200078efcff */
[----:B------:R-:W-:Y:S01]  /*3670*/  IMAD.IADD R18, R18, 0x1, R13 ;  /* 0x0000000112127824 */ /* 0x000fe200078e020d */
[----:B------:R-:W-:Y:S01]  /*3680*/  @P3 LOP3.LUT R22, R9, 0x1, RZ, 0xc0, !PT ;  /* 0x0000000109163812 */ /* 0x000fe200078ec0ff */
[----:B------:R-:W-:Y:S01]  /*3690*/  IMAD.MOV.U32 R13, RZ, RZ, RZ ;  /* 0x000000ffff0d7224 */ /* 0x000fe200078e00ff */
[----:B------:R-:W-:-:S02]  /*36a0*/  @P3 LOP3.LUT R9, R17, 0x1, RZ, 0xc0, !PT ;  /* 0x0000000111093812 */ /* 0x000fc400078ec0ff */
[----:B------:R-:W-:Y:S02]  /*36b0*/  @P3 LOP3.LUT R25, R17, 0x1, RZ, 0xc0, !PT ;  /* 0x0000000111193812 */ /* 0x000fe400078ec0ff */
[----:B------:R-:W-:Y:S02]  /*36c0*/  @P3 IADD3 R13, PT, PT, R9, R22, R24 ;  /* 0x00000016090d3210 */ /* 0x000fe40007ffe018 */
[----:B------:R-:W-:Y:S02]  /*36d0*/  SEL R9, RZ, 0x10, P5 ;  /* 0x00000010ff097807 */ /* 0x000fe40002800000 */
[C---:B------:R-:W-:Y:S02]  /*36e0*/  ISETP.NE.AND P5, PT, R18.reuse, 0x3, PT ;  /* 0x000000031200780c */ /* 0x040fe40003fa5270 */
[----:B------:R-:W-:Y:S02]  /*36f0*/  SEL R9, R9, RZ, !P6 ;  /* 0x000000ff09097207 */ /* 0x000fe40007000000 */
        /* <DEDUP_REMOVED lines=8> */
[----:B------:R-:W-:Y:S02]  /*3780*/  @!P1 LOP3.LUT R18, R15, 0x1, RZ, 0xc0, !PT ;  /* 0x000000010f129812 */ /* 0x000fe400078ec0ff */
[----:B------:R-:W-:Y:S02]  /*3790*/  LEA.HI R10, R28, R10, RZ, 0x1 ;  /* 0x0000000a1c0a7211 */ /* 0x000fe400078f08ff */
[----:B------:R-:W-:Y:S01]  /*37a0*/  @!P1 IADD3 R22, PT, PT, R18, R23, R24 ;  /* 0x0000001712169210 */ /* 0x000fe20007ffe018 */
[----:B------:R-:W-:Y:S01]  /*37b0*/  IMAD.MOV.U32 R23, RZ, RZ, RZ ;  /* 0x000000ffff177224 */ /* 0x000fe200078e00ff */
[----:B------:R-:W-:Y:S02]  /*37c0*/  @P3 SHF.R.U32.HI R18, RZ, 0x1, R17 ;  /* 0x00000001ff123819 */ /* 0x000fe40000011611 */
[----:B------:R-:W-:Y:S02]  /*37d0*/  @!P1 SHF.R.U32.HI R24, RZ, 0x1, R15 ;  /* 0x00000001ff189819 */ /* 0x000fe4000001160f */
[----:B------:R-:W-:-:S02]  /*37e0*/  @P3 LOP3.LUT R18, R18, 0x1, RZ, 0xc0, !PT ;  /* 0x0000000112123812 */ /* 0x000fc400078ec0ff */
[----:B------:R-:W-:Y:S02]  /*37f0*/  @!P1 LOP3.LUT R24, R24, 0x1, RZ, 0xc0, !PT ;  /* 0x0000000118189812 */ /* 0x000fe400078ec0ff */
[C---:B------:R-:W-:Y:S01]  /*3800*/  LOP3.LUT P6, RZ, R29.reuse, 0x8, RZ, 0xc0, !PT ;  /* 0x000000081dff7812 */ /* 0x040fe200078cc0ff */
[----:B------:R-:W-:Y:S01]  /*3810*/  @P3 IMAD.IADD R25, R18, 0x1, R25 ;  /* 0x0000000112193824 */ /* 0x000fe200078e0219 */
[----:B------:R-:W-:Y:S02]  /*3820*/  LOP3.LUT R18, R29, 0x1, RZ, 0xc0, !PT ;  /* 0x000000011d127812 */ /* 0x000fe400078ec0ff */
[----:B------:R-:W-:Y:S02]  /*3830*/  LOP3.LUT R20, R19, R20, RZ, 0xfc, !PT ;  /* 0x0000001413147212 */ /* 0x000fe400078efcff */
[----:B------:R-:W-:Y:S02]  /*3840*/  @P3 LEA.HI R23, R16, R25, RZ, 0x1 ;  /* 0x0000001910173211 */ /* 0x000fe400078f08ff */
[----:B------:R-:W-:-:S02]  /*3850*/  @!P1 LOP3.LUT R25, R15, 0x1, RZ, 0xc0, !PT ;  /* 0x000000010f199812 */ /* 0x000fc400078ec0ff */
[----:B------:R-:W-:Y:S01]  /*3860*/  IADD3 R11, PT, PT, R13, R11, R18 ;  /* 0x0000000b0d0b7210 */ /* 0x000fe20007ffe012 */
[----:B------:R-:W-:Y:S01]  /*3870*/  IMAD.MOV.U32 R13, RZ, RZ, RZ ;  /* 0x000000ffff0d7224 */ /* 0x000fe200078e00ff */
[----:B------:R-:W-:Y:S01]  /*3880*/  @!P1 SHF.R.U32.HI R19, RZ, 0x1e, R14 ;  /* 0x0000001eff139819 */ /* 0x000fe2000001160e */
[----:B------:R-:W-:Y:S01]  /*3890*/  @!P1 IMAD.IADD R25, R24, 0x1, R25 ;  /* 0x0000000118199824 */ /* 0x000fe200078e0219 */
[----:B------:R-:W-:Y:S01]  /*38a0*/  LOP3.LUT R21, R21, R20, RZ, 0xfc, !PT ;  /* 0x0000001415157212 */ /* 0x000fe200078efcff */
[----:B------:R-:W-:Y:S01]  /*38b0*/  IMAD.IADD R11, R11, 0x1, R22 ;  /* 0x000000010b0b7824 */ /* 0x000fe200078e0216 */
[----:B------:R-:W-:Y:S02]  /*38c0*/  @!P1 LOP3.LUT R19, R19, 0x1, RZ, 0xc0, !PT ;  /* 0x0000000113139812 */ /* 0x000fe400078ec0ff */
[----:B------:R-:W-:Y:S02]  /*38d0*/  @!P1 LEA.HI R13, R14, R25, RZ, 0x1 ;  /* 0x000000190e0d9211 */ /* 0x000fe400078f08ff */
[----:B------:R-:W-:-:S02]  /*38e0*/  LOP3.LUT R12, R12, R21, RZ, 0xfc, !PT ;  /* 0x000000150c0c7212 */ /* 0x000fc400078efcff */
[----:B------:R-:W-:Y:S02]  /*38f0*/  IADD3 R13, PT, PT, R13, R10, R23 ;  /* 0x0000000a0d0d7210 */ /* 0x000fe40007ffe017 */
[----:B------:R-:W-:Y:S02]  /*3900*/  @P3 SHF.R.U32.HI R10, RZ, 0x1e, R16 ;  /* 0x0000001eff0a3819 */ /* 0x000fe40000011610 */
[----:B------:R-:W-:Y:S02]  /*3910*/  @P3 LOP3.LUT R23, R17, 0x1, RZ, 0xc0, !PT ;  /* 0x0000000111173812 */ /* 0x000fe400078ec0ff */
[----:B------:R-:W-:Y:S01]  /*3920*/  @P3 LOP3.LUT R17, R10, 0x1, RZ, 0xc0, !PT ;  /* 0x000000010a113812 */ /* 0x000fe200078ec0ff */
[----:B------:R-:W-:Y:S01]  /*3930*/  IMAD.MOV.U32 R10, RZ, RZ, RZ ;  /* 0x000000ffff0a7224 */ /* 0x000fe200078e00ff */
[----:B------:R-:W-:Y:S02]  /*3940*/  @P3 LEA.HI R24, R16, R23, RZ, 0x1 ;  /* 0x0000001710183211 */ /* 0x000fe400078f08ff */
[----:B------:R-:W-:-:S02]  /*3950*/  @!P1 LOP3.LUT R23, R15, 0x1, RZ, 0xc0, !PT ;  /* 0x000000010f179812 */ /* 0x000fc400078ec0ff */
[----:B------:R-:W-:Y:S01]  /*3960*/  LOP3.LUT R20, R13, 0xfffffffe, RZ, 0xc0, !PT ;  /* 0xfffffffe0d147812 */ /* 0x000fe200078ec0ff */
[----:B------:R-:W-:Y:S01]  /*3970*/  @P3 IMAD.IADD R10, R17, 0x1, R24 ;  /* 0x00000001110a3824 */ /* 0x000fe200078e0218 */
[----:B------:R-:W-:Y:S02]  /*3980*/  @!P1 SHF.R.U32.HI R17, RZ, 0x1e, R14 ;  /* 0x0000001eff119819 */ /* 0x000fe4000001160e */
[----:B------:R-:W-:Y:S02]  /*3990*/  @!P1 LEA.HI R22, R14, R23, RZ, 0x1 ;  /* 0x000000170e169211 */ /* 0x000fe400078f08ff */
[----:B------:R-:W-:Y:S01]  /*39a0*/  @!P1 LOP3.LUT R15, R17, 0x1, RZ, 0xc0, !PT ;  /* 0x00000001110f9812 */ /* 0x000fe200078ec0ff */
[----:B------:R-:W-:-:S04]  /*39b0*/  IMAD.MOV.U32 R17, RZ, RZ, RZ ;  /* 0x000000ffff117224 */ /* 0x000fc800078e00ff */
[----:B------:R-:W-:Y:S01]  /*39c0*/  @!P1 IMAD.IADD R17, R15, 0x1, R22 ;  /* 0x000000010f119824 */ /* 0x000fe200078e0216 */
[----:B------:R-:W-:Y:S02]  /*39d0*/  SHF.R.U32.HI R15, RZ, 0x1e, R28 ;  /* 0x0000001eff0f7819 */ /* 0x000fe4000001161c */
[----:B------:R-:W-:Y:S01]  /*39e0*/  @!P1 LEA.HI R22, R14, R19, RZ, 0x1 ;  /* 0x000000130e169211 */ /* 0x000fe200078f08ff */
[----:B------:R-:W-:Y:S01]  /*39f0*/  IMAD.MOV.U32 R19, RZ, RZ, RZ ;  /* 0x000000ffff137224 */ /* 0x000fe200078e00ff */
[----:B------:R-:W-:-:S04]  /*3a00*/  LOP3.LUT R15, R15, 0x1, RZ, 0xc0, !PT ;  /* 0x000000010f0f7812 */ /* 0x000fc800078ec0ff */
[----:B------:R-:W-:Y:S02]  /*3a10*/  IADD3 R10, PT, PT, R10, R18, R15 ;  /* 0x000000120a0a7210 */ /* 0x000fe40007ffe00f */
[----:B------:R-:W-:-:S03]  /*3a20*/  @P3 SHF.R.U32.HI R18, RZ, 0x1e, R16 ;  /* 0x0000001eff123819 */ /* 0x000fc60000011610 */
[----:B------:R-:W-:Y:S01]  /*3a30*/  IMAD.IADD R17, R10, 0x1, R17 ;  /* 0x000000010a117824 */ /* 0x000fe200078e0211 */
[----:B------:R-:W-:Y:S02]  /*3a40*/  @P3 SHF.R.U32.HI R10, RZ, 0x1d, R16 ;  /* 0x0000001dff0a3819 */ /* 0x000fe40000011610 */
[----:B------:R-:W-:Y:S01]  /*3a50*/  @P3 LOP3.LUT R23, R18, 0x1, RZ, 0xc0, !PT ;  /* 0x0000000112173812 */ /* 0x000fe200078ec0ff */
[----:B------:R-:W-:Y:S01]  /*3a60*/  IMAD.MOV.U32 R18, RZ, RZ, RZ ;  /* 0x000000ffff127224 */ /* 0x000fe200078e00ff */
[----:B------:R-:W-:Y:S02]  /*3a70*/  @P3 LOP3.LUT R10, R10, 0x1, RZ, 0xc0, !PT ;  /* 0x000000010a0a3812 */ /* 0x000fe400078ec0ff */
[----:B------:R-:W-:-:S05]  /*3a80*/  @P3 LEA.HI R23, R16, R23, RZ, 0x1 ;  /* 0x0000001710173211 */ /* 0x000fca00078f08ff */
[----:B------:R-:W-:Y:S01]  /*3a90*/  @P3 IMAD.IADD R18, R10, 0x1, R23 ;  /* 0x000000010a123824 */ /* 0x000fe200078e0217 */
[----:B------:R-:W-:Y:S02]  /*3aa0*/  SEL R10, RZ, 0x8, P2 ;  /* 0x00000008ff0a7807 */ /* 0x000fe40001000000 */
[C---:B------:R-:W-:Y:S02]  /*3ab0*/  ISETP.NE.AND P2, PT, R11.reuse, 0x3, PT ;  /* 0x000000030b00780c */ /* 0x040fe40003f45270 */
[----:B------:R-:W-:Y:S02]  /*3ac0*/  SEL R10, R10, RZ, !P6 ;  /* 0x000000ff0a0a7207 */ /* 0x000fe40007000000 */
[----:B------:R-:W-:Y:S02]  /*3ad0*/  LOP3.LUT R11, R11, 0xfffffffe, RZ, 0xc0, !PT ;  /* 0xfffffffe0b0b7812 */ /* 0x000fe400078ec0ff */
[----:B------:R-:W-:Y:S02]  /*3ae0*/  @P6 SEL R10, R10, 0x8, P4 ;  /* 0x000000080a0a6807 */ /* 0x000fe40002000000 */
[----:B------:R-:W-:-:S02]  /*3af0*/  ISETP.NE.AND P4, PT, R11, 0x2, PT ;  /* 0x000000020b00780c */ /* 0x000fc40003f85270 */
[--C-:B------:R-:W-:Y:S02]  /*3b00*/  @!P1 SHF.R.U32.HI R11, RZ, 0x1d, R14.reuse ;  /* 0x0000001dff0b9819 */ /* 0x100fe4000001160e */
[----:B------:R-:W-:Y:S02]  /*3b10*/  LOP3.LUT P6, RZ, R29, 0x4, RZ, 0xc0, !PT ;  /* 0x000000041dff7812 */ /* 0x000fe400078cc0ff */
[----:B------:R-:W-:Y:S02]  /*3b20*/  @!P1 LOP3.LUT R11, R11, 0x1, RZ, 0xc0, !PT ;  /* 0x000000010b0b9812 */ /* 0x000fe400078ec0ff */
[----:B------:R-:W-:-:S03]  /*3b30*/  @!P1 SHF.R.U32.HI R23, RZ, 0x1d, R14 ;  /* 0x0000001dff179819 */ /* 0x000fc6000001160e */
[----:B------:R-:W-:Y:S01]  /*3b40*/  @!P1 IMAD.IADD R19, R11, 0x1, R22 ;  /* 0x000000010b139824 */ /* 0x000fe200078e0216 */
[----:B------:R-:W-:Y:S02]  /*3b50*/  SEL R11, RZ, 0x4, P5 ;  /* 0x00000004ff0b7807 */ /* 0x000fe40002800000 */
[----:B------:R-:W-:Y:S02]  /*3b60*/  ISETP.NE.AND P5, PT, R17, 0x3, PT ;  /* 0x000000031100780c */ /* 0x000fe40003fa5270 */
[----:B------:R-:W-:Y:S02]  /*3b70*/  SEL R11, R11, RZ, !P6 ;  /* 0x000000ff0b0b7207 */ /* 0x000fe40007000000 */
[----:B------:R-:W-:Y:S02]  /*3b80*/  LOP3.LUT R17, R17, 0xfffffffe, RZ, 0xc0, !PT ;  /* 0xfffffffe11117812 */ /* 0x000fe400078ec0ff */
[----:B------:R-:W-:Y:S02]  /*3b90*/  @P6 SEL R11, R11, 0x4, P0 ;  /* 0x000000040b0b6807 */ /* 0x000fe40000000000 */
[----:B------:R-:W-:-:S02]  /*3ba0*/  ISETP.NE.AND P6, PT, R17, 0x2, PT ;  /* 0x000000021100780c */ /* 0x000fc40003fc5270 */
[----:B------:R-:W-:Y:S02]  /*3bb0*/  SHF.R.U32.HI R17, RZ, 0x1d, R28 ;  /* 0x0000001dff117819 */ /* 0x000fe4000001161c */
[----:B------:R-:W-:Y:S02]  /*3bc0*/  SEL R22, RZ, 0x80000000, P5 ;  /* 0x80000000ff167807 */ /* 0x000fe40002800000 */
[----:B------:R-:W-:Y:S02]  /*3bd0*/  LOP3.LUT R17, R17, 0x1, RZ, 0xc0, !PT ;  /* 0x0000000111117812 */ /* 0x000fe400078ec0ff */
[----:B------:R-:W-:Y:S02]  /*3be0*/  LOP3.LUT P5, RZ, R28, 0x80000000, RZ, 0xc0, !PT ;  /* 0x800000001cff7812 */ /* 0x000fe400078ac0ff */
[----:B------:R-:W-:Y:S02]  /*3bf0*/  ISETP.NE.AND P0, PT, R20, 0x2, PT ;  /* 0x000000021400780c */ /* 0x000fe40003f05270 */
[----:B------:R-:W-:-:S02]  /*3c00*/  LEA.HI R20, R28, R17, RZ, 0x1 ;  /* 0x000000111c147211 */ /* 0x000fc400078f08ff */
[----:B------:R-:W-:Y:S02]  /*3c10*/  SEL R22, R22, RZ, !P5 ;  /* 0x000000ff16167207 */ /* 0x000fe40006800000 */
[----:B------:R-:W-:Y:S02]  /*3c20*/  IADD3 R18, PT, PT, R19, R20, R18 ;  /* 0x0000001413127210 */ /* 0x000fe40007ffe012 */
[----:B------:R-:W-:Y:S02]  /*3c30*/  @P3 SHF.R.U32.HI R20, RZ, 0x1d, R16 ;  /* 0x0000001dff143819 */ /* 0x000fe40000011610 */
[----:B------:R-:W-:Y:S02]  /*3c40*/  LOP3.LUT R19, R18, 0xfffffffe, RZ, 0xc0, !PT ;  /* 0xfffffffe12137812 */ /* 0x000fe400078ec0ff */
[----:B------:R-:W-:Y:S02]  /*3c50*/  @P5 SEL R22, R22, 0x80000000, P6 ;  /* 0x8000000016165807 */ /* 0x000fe40003000000 */
[----:B------:R-:W-:-:S02]  /*3c60*/  ISETP.NE.AND P6, PT, R18, 0x3, PT ;  /* 0x000000031200780c */ /* 0x000fc40003fc5270 */
[----:B------:R-:W-:Y:S02]  /*3c70*/  ISETP.NE.AND P5, PT, R19, 0x2, PT ;  /* 0x000000021300780c */ /* 0x000fe40003fa5270 */
[--C-:B------:R-:W-:Y:S02]  /*3c80*/  @P3 SHF.R.U32.HI R19, RZ, 0x1e, R16.reuse ;  /* 0x0000001eff133819 */ /* 0x100fe40000011610 */
[----:B------:R-:W-:Y:S02]  /*3c90*/  @P3 SHF.R.U32.HI R18, RZ, 0x1c, R16 ;  /* 0x0000001cff123819 */ /* 0x000fe40000011610 */
[----:B------:R-:W-:Y:S01]  /*3ca0*/  @P3 LOP3.LUT R21, R19, 0x1, RZ, 0xc0, !PT ;  /* 0x0000000113153812 */ /* 0x000fe200078ec0ff */
[----:B------:R-:W-:Y:S01]  /*3cb0*/  IMAD.MOV.U32 R19, RZ, RZ, RZ ;  /* 0x000000ffff137224 */ /* 0x000fe200078e00ff */
[----:B------:R-:W-:Y:S02]  /*3cc0*/  @P3 LOP3.LUT R20, R20, 0x1, RZ, 0xc0, !PT ;  /* 0x0000000114143812 */ /* 0x000fe400078ec0ff */
[----:B------:R-:W-:-:S02]  /*3cd0*/  @P3 LOP3.LUT R18, R18, 0x1, RZ, 0xc0, !PT ;  /* 0x0000000112123812 */ /* 0x000fc400078ec0ff */
[----:B------:R-:W-:Y:S02]  /*3ce0*/  @!P1 LOP3.LUT R23, R23, 0x1, RZ, 0xc0, !PT ;  /* 0x0000000117179812 */ /* 0x000fe400078ec0ff */
[----:B------:R-:W-:Y:S02]  /*3cf0*/  @P3 IADD3 R19, PT, PT, R18, R21, R20 ;  /* 0x0000001512133210 */ /* 0x000fe40007ffe014 */
[--C-:B------:R-:W-:Y:S02]  /*3d00*/  @!P1 SHF.R.U32.HI R20, RZ, 0x1e, R14.reuse ;  /* 0x0000001eff149819 */ /* 0x100fe4000001160e */
[----:B------:R-:W-:Y:S02]  /*3d10*/  @!P1 SHF.R.U32.HI R18, RZ, 0x1c, R14 ;  /* 0x0000001cff129819 */ /* 0x000fe4000001160e */
[----:B------:R-:W-:Y:S01]  /*3d20*/  @!P1 LOP3.LUT R21, R20, 0x1, RZ, 0xc0, !PT ;  /* 0x0000000114159812 */ /* 0x000fe200078ec0ff */
[----:B------:R-:W-:Y:S01]  /*3d30*/  IMAD.MOV.U32 R20, RZ, RZ, RZ ;  /* 0x000000ffff147224 */ /* 0x000fe200078e00ff */
[----:B------:R-:W-:-:S04]  /*3d40*/  @!P1 LOP3.LUT R18, R18, 0x1, RZ, 0xc0, !PT ;  /* 0x0000000112129812 */ /* 0x000fc800078ec0ff */
[----:B------:R-:W-:Y:S02]  /*3d50*/  @!P1 IADD3 R20, PT, PT, R18, R21, R23 ;  /* 0x0000001512149210 */ /* 0x000fe40007ffe017 */
[----:B------:R-:W-:Y:S02]  /*3d60*/  SHF.R.U32.HI R18, RZ, 0x1c, R28 ;  /* 0x0000001cff127819 */ /* 0x000fe4000001161c */
[----:B------:R-:W-:Y:S02]  /*3d70*/  SEL R23, RZ, 0x40000000, P6 ;  /* 0x40000000ff177807 */ /* 0x000fe40003000000 */
[----:B------:R-:W-:Y:S02]  /*3d80*/  LOP3.LUT R18, R18, 0x1, RZ, 0xc0, !PT ;  /* 0x0000000112127812 */ /* 0x000fe400078ec0ff */
[----:B------:R-:W-:Y:S02]  /*3d90*/  LOP3.LUT P6, RZ, R28, 0x40000000, RZ, 0xc0, !PT ;  /* 0x400000001cff7812 */ /* 0x000fe400078cc0ff */
[----:B------:R-:W-:-:S02]  /*3da0*/  IADD3 R19, PT, PT, R19, R15, R18 ;  /* 0x0000000f13137210 */ /* 0x000fc40007ffe012 */
[----:B------:R-:W-:Y:S02]  /*3db0*/  SEL R23, R23, RZ, !P6 ;  /* 0x000000ff17177207 */ /* 0x000fe40007000000 */
[----:B------:R-:W-:Y:S01]  /*3dc0*/  @!P1 SHF.R.U32.HI R21, RZ, 0x1c, R14 ;  /* 0x0000001cff159819 */ /* 0x000fe2000001160e */
[----:B------:R-:W-:Y:S01]  /*3dd0*/  IMAD.IADD R20, R19, 0x1, R20 ;  /* 0x0000000113147824 */ /* 0x000fe200078e0214 */
[----:B------:R-:W-:Y:S02]  /*3de0*/  @P3 SHF.R.U32.HI R19, RZ, 0x1d, R16 ;  /* 0x0000001dff133819 */ /* 0x000fe40000011610 */
[----:B------:R-:W-:Y:S02]  /*3df0*/  @!P1 LOP3.LUT R21, R21, 0x1, RZ, 0xc0, !PT ;  /* 0x0000000115159812 */ /* 0x000fe400078ec0ff */
[----:B------:R-:W-:Y:S02]  /*3e00*/  LOP3.LUT R15, R20, 0xfffffffe, RZ, 0xc0, !PT ;  /* 0xfffffffe140f7812 */ /* 0x000fe400078ec0ff */
[----:B------:R-:W-:-:S02]  /*3e10*/  @P6 SEL R23, R23, 0x40000000, P5 ;  /* 0x4000000017176807 */ /* 0x000fc40002800000 */
[----:B------:R-:W-:Y:S02]  /*3e20*/  ISETP.NE.AND P6, PT, R20, 0x3, PT ;  /* 0x000000031400780c */ /* 0x000fe40003fc5270 */
[----:B------:R-:W-:Y:S02]  /*3e30*/  ISETP.NE.AND P5, PT, R15, 0x2, PT ;  /* 0x000000020f00780c */ /* 0x000fe40003fa5270 */
[--C-:B------:R-:W-:Y:S02]  /*3e40*/  @P3 SHF.R.U32.HI R20, RZ, 0x1c, R16.reuse ;  /* 0x0000001cff143819 */ /* 0x100fe40000011610 */
[----:B------:R-:W-:Y:S02]  /*3e50*/  @P3 SHF.R.U32.HI R15, RZ, 0x1b, R16 ;  /* 0x0000001bff0f3819 */ /* 0x000fe40000011610 */
[----:B------:R-:W-:Y:S02]  /*3e60*/  @P3 LOP3.LUT R24, R19, 0x1, RZ, 0xc0, !PT ;  /* 0x0000000113183812 */ /* 0x000fe400078ec0ff */
[----:B------:R-:W-:Y:S01]  /*3e70*/  @P3 LOP3.LUT R19, R20, 0x1, RZ, 0xc0, !PT ;  /* 0x0000000114133812 */ /* 0x000fe200078ec0ff */
[----:B------:R-:W-:Y:S01]  /*3e80*/  IMAD.MOV.U32 R20, RZ, RZ, RZ ;  /* 0x000000ffff147224 */ /* 0x000fe200078e00ff */
[----:B------:R-:W-:-:S02]  /*3e90*/  @P3 LOP3.LUT R15, R15, 0x1, RZ, 0xc0, !PT ;  /* 0x000000010f0f3812 */ /* 0x000fc400078ec0ff */
[----:B------:R-:W-:Y:S01]  /*3ea0*/  LOP3.LUT R22, R23, R22, RZ, 0xfc, !PT ;  /* 0x0000001617167212 */ /* 0x000fe200078efcff */
[----:B------:R-:W-:Y:S01]  /*3eb0*/  IMAD.MOV.U32 R23, RZ, RZ, RZ ;  /* 0x000000ffff177224 */ /* 0x000fe200078e00ff */
[----:B------:R-:W-:Y:S02]  /*3ec0*/  @P3 IADD3 R20, PT, PT, R15, R24, R19 ;  /* 0x000000180f143210 */ /* 0x000fe40007ffe013 */
[--C-:B------:R-:W-:Y:S02]  /*3ed0*/  @!P1 SHF.R.U32.HI R19, RZ, 0x1d, R14.reuse ;  /* 0x0000001dff139819 */ /* 0x100fe4000001160e */
[----:B------:R-:W-:Y:S02]  /*3ee0*/  @!P1 SHF.R.U32.HI R15, RZ, 0x1b, R14 ;  /* 0x0000001bff0f9819 */ /* 0x000fe4000001160e */
[----:B------:R-:W-:Y:S02]  /*3ef0*/  @!P1 LOP3.LUT R19, R19, 0x1, RZ, 0xc0, !PT ;  /* 0x0000000113139812 */ /* 0x000fe400078ec0ff */
[----:B------:R-:W-:Y:S01]  /*3f00*/  @!P1 LOP3.LUT R24, R15, 0x1, RZ, 0xc0, !PT ;  /* 0x000000010f189812 */ /* 0x000fe200078ec0ff */
[----:B------:R-:W-:-:S03]  /*3f10*/  IMAD.MOV.U32 R15, RZ, RZ, RZ ;  /* 0x000000ffff0f7224 */ /* 0x000fc600078e00ff */
[----:B------:R-:W-:Y:S02]  /*3f20*/  @!P1 IADD3 R15, PT, PT, R24, R19, R21 ;  /* 0x00000013180f9210 */ /* 0x000fe40007ffe015 */
[----:B------:R-:W-:Y:S02]  /*3f30*/  SHF.R.U32.HI R21, RZ, 0x1b, R28 ;  /* 0x0000001bff157819 */ /* 0x000fe4000001161c */
[----:B------:R-:W-:Y:S02]  /*3f40*/  SEL R19, RZ, 0x20000000, P6 ;  /* 0x20000000ff137807 */ /* 0x000fe40003000000 */
[----:B------:R-:W-:Y:S02]  /*3f50*/  LOP3.LUT R21, R21, 0x1, RZ, 0xc0, !PT ;  /* 0x0000000115157812 */ /* 0x000fe400078ec0ff */
[----:B------:R-:W-:Y:S02]  /*3f60*/  LOP3.LUT P6, RZ, R28, 0x20000000, RZ, 0xc0, !PT ;  /* 0x200000001cff7812 */ /* 0x000fe400078cc0ff */
[----:B------:R-:W-:-:S05]  /*3f70*/  IADD3 R20, PT, PT, R20, R17, R21 ;  /* 0x0000001114147210 */ /* 0x000fca0007ffe015 */
[----:B------:R-:W-:Y:S01]  /*3f80*/  IMAD.IADD R17, R20, 0x1, R15 ;  /* 0x0000000114117824 */ /* 0x000fe200078e020f */
[----:B------:R-:W-:Y:S02]  /*3f90*/  SEL R15, R19, RZ, !P6 ;  /* 0x000000ff130f7207 */ /* 0x000fe40007000000 */
[----:B------:R-:W-:Y:S02]  /*3fa0*/  @P3 SHF.R.U32.HI R20, RZ, 0x1b, R16 ;  /* 0x0000001bff143819 */ /* 0x000fe40000011610 */
[----:B------:R-:W-:Y:S02]  /*3fb0*/  LOP3.LUT R19, R17, 0xfffffffe, RZ, 0xc0, !PT ;  /* 0xfffffffe11137812 */ /* 0x000fe400078ec0ff */
[----:B------:R-:W-:Y:S02]  /*3fc0*/  @P6 SEL R15, R15, 0x20000000, P5 ;  /* 0x200000000f0f6807 */ /* 0x000fe40002800000 */
[----:B------:R-:W-:Y:S02]  /*3fd0*/  ISETP.NE.AND P6, PT, R17, 0x3, PT ;  /* 0x000000031100780c */ /* 0x000fe40003fc5270 */
[----:B------:R-:W-:-:S02]  /*3fe0*/  ISETP.NE.AND P5, PT, R19, 0x2, PT ;  /* 0x000000021300780c */ /* 0x000fc40003fa5270 */
[--C-:B------:R-:W-:Y:S02]  /*3ff0*/  @P3 SHF.R.U32.HI R17, RZ, 0x1c, R16.reuse ;  /* 0x0000001cff113819 */ /* 0x100fe40000011610 */
[----:B------:R-:W-:Y:S02]  /*4000*/  @P3 SHF.R.U32.HI R19, RZ, 0x1a, R16 ;  /* 0x0000001aff133819 */ /* 0x000fe40000011610 */
[----:B------:R-:W-:Y:S02]  /*4010*/  @P3 LOP3.LUT R17, R17, 0x1, RZ, 0xc0, !PT ;  /* 0x0000000111113812 */ /* 0x000fe400078ec0ff */
[----:B------:R-:W-:Y:S01]  /*4020*/  @P3 LOP3.LUT R25, R20, 0x1, RZ, 0xc0, !PT ;  /* 0x0000000114193812 */ /* 0x000fe200078ec0ff */
[----:B------:R-:W-:Y:S01]  /*4030*/  IMAD.MOV.U32 R20, RZ, RZ, RZ ;  /* 0x000000ffff147224 */ /* 0x000fe200078e00ff */
[----:B------:R-:W-:Y:S02]  /*4040*/  @P3 LOP3.LUT R24, R19, 0x1, RZ, 0xc0, !PT ;  /* 0x0000000113183812 */ /* 0x000fe400078ec0ff */
[----:B------:R-:W-:-:S02]  /*4050*/  @!P1 SHF.R.U32.HI R19, RZ, 0x1b, R14 ;  /* 0x0000001bff139819 */ /* 0x000fc4000001160e */
[----:B------:R-:W-:Y:S02]  /*4060*/  @P3 IADD3 R20, PT, PT, R24, R17, R25 ;  /* 0x0000001118143210 */ /* 0x000fe40007ffe019 */
[--C-:B------:R-:W-:Y:S02]  /*4070*/  @!P1 SHF.R.U32.HI R24, RZ, 0x1c, R14.reuse ;  /* 0x0000001cff189819 */ /* 0x100fe4000001160e */
[----:B------:R-:W-:Y:S02]  /*4080*/  @!P1 SHF.R.U32.HI R17, RZ, 0x1a, R14 ;  /* 0x0000001aff119819 */ /* 0x000fe4000001160e */
[----:B------:R-:W-:Y:S02]  /*4090*/  @!P1 LOP3.LUT R24, R24, 0x1, RZ, 0xc0, !PT ;  /* 0x0000000118189812 */ /* 0x000fe400078ec0ff */
[----:B------:R-:W-:Y:S02]  /*40a0*/  @!P1 LOP3.LUT R19, R19, 0x1, RZ, 0xc0, !PT ;  /* 0x0000000113139812 */ /* 0x000fe400078ec0ff */
[----:B------:R-:W-:Y:S01]  /*40b0*/  @!P1 LOP3.LUT R25, R17, 0x1, RZ, 0xc0, !PT ;  /* 0x0000000111199812 */ /* 0x000fe200078ec0ff */
[----:B------:R-:W-:Y:S01]  /*40c0*/  IMAD.MOV.U32 R17, RZ, RZ, RZ ;  /* 0x000000ffff117224 */ /* 0x000fe200078e00ff */
[----:B------:R-:W-:Y:S01]  /*40d0*/  LOP3.LUT R22, R15, R22, RZ, 0xfc, !PT ;  /* 0x000000160f167212 */ /* 0x000fe200078efcff */
[----:B------:R-:W-:Y:S01]  /*40e0*/  IMAD.MOV.U32 R15, RZ, RZ, RZ ;  /* 0x000000ffff0f7224 */ /* 0x000fe200078e00ff */
[----:B------:R-:W-:-:S02]  /*40f0*/  @!P1 IADD3 R17, PT, PT, R25, R24, R19 ;  /* 0x0000001819119210 */ /* 0x000fc40007ffe013 */
[----:B------:R-:W-:Y:S02]  /*4100*/  SHF.R.U32.HI R19, RZ, 0x1a, R28 ;  /* 0x0000001aff137819 */ /* 0x000fe4000001161c */
[----:B------:R-:W-:Y:S02]  /*4110*/  SEL R24, RZ, 0x10000000, P6 ;  /* 0x10000000ff187807 */ /* 0x000fe40003000000 */
[----:B------:R-:W-:Y:S02]  /*4120*/  LOP3.LUT R19, R19, 0x1, RZ, 0xc0, !PT ;  /* 0x0000000113137812 */ /* 0x000fe400078ec0ff */
[----:B------:R-:W-:Y:S02]  /*4130*/  LOP3.LUT P6, RZ, R28, 0x10000000, RZ, 0xc0, !PT ;  /* 0x100000001cff7812 */ /* 0x000fe400078cc0ff */
[----:B------:R-:W-:Y:S02]  /*4140*/  IADD3 R18, PT, PT, R20, R18, R19 ;  /* 0x0000001214127210 */ /* 0x000fe40007ffe013 */
[----:B------:R-:W-:-:S03]  /*4150*/  @P3 SHF.R.U32.HI R20, RZ, 0x1a, R16 ;  /* 0x0000001aff143819 */ /* 0x000fc60000011610 */
[----:B------:R-:W-:Y:S01]  /*4160*/  IMAD.IADD R18, R18, 0x1, R17 ;  /* 0x0000000112127824 */ /* 0x000fe200078e0211 */
[----:B------:R-:W-:Y:S02]  /*4170*/  SEL R17, R24, RZ, !P6 ;  /* 0x000000ff18117207 */ /* 0x000fe40007000000 */
[----:B------:R-:W-:Y:S02]  /*4180*/  @P3 SHF.R.U32.HI R24, RZ, 0x19, R16 ;  /* 0x00000019ff183819 */ /* 0x000fe40000011610 */
[----:B------:R-:W-:Y:S02]  /*4190*/  @P3 LOP3.LUT R20, R20, 0x1, RZ, 0xc0, !PT ;  /* 0x0000000114143812 */ /* 0x000fe400078ec0ff */
[----:B------:R-:W-:Y:S02]  /*41a0*/  @P6 SEL R17, R17, 0x10000000, P5 ;  /* 0x1000000011116807 */ /* 0x000fe40002800000 */
[C---:B------:R-:W-:Y:S02]  /*41b0*/  ISETP.NE.AND P6, PT, R18.reuse, 0x3, PT ;  /* 0x000000031200780c */ /* 0x040fe40003fc5270 */
[----:B------:R-:W-:-:S02]  /*41c0*/  LOP3.LUT R18, R18, 0xfffffffe, RZ, 0xc0, !PT ;  /* 0xfffffffe12127812 */ /* 0x000fc400078ec0ff */
[----:B------:R-:W-:Y:S02]  /*41d0*/  @P3 LOP3.LUT R24, R24, 0x1, RZ, 0xc0, !PT ;  /* 0x0000000118183812 */ /* 0x000fe400078ec0ff */
[----:B------:R-:W-:Y:S01]  /*41e0*/  ISETP.NE.AND P5, PT, R18, 0x2, PT ;  /* 0x000000021200780c */ /* 0x000fe20003fa5270 */
[----:B------:R-:W-:Y:S01]  /*41f0*/  IMAD.MOV.U32 R18, RZ, RZ, RZ ;  /* 0x000000ffff127224 */ /* 0x000fe200078e00ff */
[----:B------:R-:W-:Y:S01]  /*4200*/  @P3 IADD3 R18, PT, PT, R24, R27, R20 ;  /* 0x0000001b18123210 */ /* 0x000fe20007ffe014 */
[----:B------:R-:W-:Y:S01]  /*4210*/  IMAD.MOV.U32 R24, RZ, RZ, RZ ;  /* 0x000000ffff187224 */ /* 0x000fe200078e00ff */
[--C-:B------:R-:W-:Y:S02]  /*4220*/  @!P1 SHF.R.U32.HI R27, RZ, 0x1b, R14.reuse ;  /* 0x0000001bff1b9819 */ /* 0x100fe4000001160e */
[----:B------:R-:W-:Y:S02]  /*4230*/  @!P1 SHF.R.U32.HI R20, RZ, 0x1a, R14 ;  /* 0x0000001aff149819 */ /* 0x000fe4000001160e */
[----:B------:R-:W-:-:S02]  /*4240*/  @!P1 LOP3.LUT R27, R27, 0x1, RZ, 0xc0, !PT ;  /* 0x000000011b1b9812 */ /* 0x000fc400078ec0ff */
[----:B------:R-:W-:Y:S02]  /*4250*/  @!P1 LOP3.LUT R20, R20, 0x1, RZ, 0xc0, !PT ;  /* 0x0000000114149812 */ /* 0x000fe400078ec0ff */
[----:B------:R-:W-:Y:S02]  /*4260*/  SEL R25, RZ, 0x8000000, P6 ;  /* 0x08000000ff197807 */ /* 0x000fe40003000000 */
[----:B------:R-:W-:Y:S02]  /*4270*/  LOP3.LUT P6, RZ, R28, 0x8000000, RZ, 0xc0, !PT ;  /* 0x080000001cff7812 */ /* 0x000fe400078cc0ff */
[----:B------:R-:W-:Y:S02]  /*4280*/  @!P1 IADD3 R24, PT, PT, R26, R27, R20 ;  /* 0x0000001b1a189210 */ /* 0x000fe40007ffe014 */
[----:B------:R-:W-:Y:S02]  /*4290*/  SHF.R.U32.HI R20, RZ, 0x19, R28 ;  /* 0x00000019ff147819 */ /* 0x000fe4000001161c */
[----:B------:R-:W-:-:S02]  /*42a0*/  SEL R25, R25, RZ, !P6 ;  /* 0x000000ff19197207 */ /* 0x000fc40007000000 */
[----:B------:R-:W-:Y:S02]  /*42b0*/  LOP3.LUT R20, R20, 0x1, RZ, 0xc0, !PT ;  /* 0x0000000114147812 */ /* 0x000fe400078ec0ff */
[----:B------:R-:W-:Y:S02]  /*42c0*/  @P3 SHF.R.U32.HI R27, RZ, 0x1a, R16 ;  /* 0x0000001aff1b3819 */ /* 0x000fe40000011610 */
[----:B------:R-:W-:Y:S02]  /*42d0*/  IADD3 R21, PT, PT, R18, R21, R20 ;  /* 0x0000001512157210 */ /* 0x000fe40007ffe014 */
[----:B------:R-:W-:Y:S02]  /*42e0*/  @P6 SEL R25, R25, 0x8000000, P5 ;  /* 0x0800000019196807 */ /* 0x000fe40002800000 */
[----:B------:R-:W-:Y:S01]  /*42f0*/  ISETP.NE.AND P5, PT, R13, 0x3, PT ;  /* 0x000000030d00780c */ /* 0x000fe20003fa5270 */
[----:B------:R-:W-:Y:S01]  /*4300*/  IMAD.IADD R24, R21, 0x1, R24 ;  /* 0x0000000115187824 */ /* 0x000fe200078e0218 */
[----:B------:R-:W-:-:S02]  /*4310*/  @P3 SHF.R.U32.HI R18, RZ, 0x19, R16 ;  /* 0x00000019ff123819 */ /* 0x000fc40000011610 */
[----:B------:R-:W-:Y:S02]  /*4320*/  P2R R13, PR, RZ, 0x20 ;  /* 0x00000020ff0d7803 */ /* 0x000fe40000000000 */
[C---:B------:R-:W-:Y:S02]  /*4330*/  ISETP.NE.AND P5, PT, R24.reuse, 0x3, PT ;  /* 0x000000031800780c */ /* 0x040fe40003fa5270 */
[----:B------:R-:W-:Y:S02]  /*4340*/  LOP3.LUT R24, R24, 0xfffffffe, RZ, 0xc0, !PT ;  /* 0xfffffffe18187812 */ /* 0x000fe400078ec0ff */
[----:B------:R-:W-:Y:S02]  /*4350*/  SEL R21, RZ, 0x4000000, P5 ;  /* 0x04000000ff157807 */ /* 0x000fe40002800000 */
[----:B------:R-:W-:Y:S02]  /*4360*/  ISETP.NE.AND P5, PT, R24, 0x2, PT ;  /* 0x000000021800780c */ /* 0x000fe40003fa5270 */
[----:B------:R-:W-:-:S02]  /*4370*/  @P3 SHF.R.U32.HI R24, RZ, 0x18, R16 ;  /* 0x00000018ff183819 */ /* 0x000fc40000011610 */
[----:B------:R-:W-:Y:S02]  /*4380*/  @P3 LOP3.LUT R27, R27, 0x1, RZ, 0xc0, !PT ;  /* 0x000000011b1b3812 */ /* 0x000fe400078ec0ff */
[----:B------:R-:W-:Y:S02]  /*4390*/  @P3 LOP3.LUT R18, R18, 0x1, RZ, 0xc0, !PT ;  /* 0x0000000112123812 */ /* 0x000fe400078ec0ff */
[----:B------:R-:W-:Y:S02]  /*43a0*/  @P3 LOP3.LUT R24, R24, 0x1, RZ, 0xc0, !PT ;  /* 0x0000000118183812 */ /* 0x000fe400078ec0ff */
[----:B------:R-:W-:Y:S02]  /*43b0*/  @!P1 SHF.R.U32.HI R26, RZ, 0x18, R14 ;  /* 0x00000018ff1a9819 */ /* 0x000fe4000001160e */
[----:B------:R-:W-:Y:S01]  /*43c0*/  @P3 IADD3 R23, PT, PT, R24, R27, R18 ;  /* 0x0000001b18173210 */ /* 0x000fe20007ffe012 */
[----:B------:R-:W-:Y:S01]  /*43d0*/  IMAD.MOV.U32 R24, RZ, RZ, RZ ;  /* 0x000000ffff187224 */ /* 0x000fe200078e00ff */
[----:B------:R-:W-:-:S02]  /*43e0*/  @!P1 SHF.R.U32.HI R27, RZ, 0x1a, R14 ;  /* 0x0000001aff1b9819 */ /* 0x000fc4000001160e */
[----:B------:R-:W-:Y:S02]  /*43f0*/  @!P1 SHF.R.U32.HI R18, RZ, 0x19, R14 ;  /* 0x00000019ff129819 */ /* 0x000fe4000001160e */
[----:B------:R-:W-:Y:S02]  /*4400*/  @!P1 LOP3.LUT R27, R27, 0x1, RZ, 0xc0, !PT ;  /* 0x000000011b1b9812 */ /* 0x000fe400078ec0ff */
[----:B------:R-:W-:Y:S02]  /*4410*/  @!P1 LOP3.LUT R18, R18, 0x1, RZ, 0xc0, !PT ;  /* 0x0000000112129812 */ /* 0x000fe400078ec0ff */
[----:B------:R-:W-:Y:S02]  /*4420*/  @!P1 LOP3.LUT R26, R26, 0x1, RZ, 0xc0, !PT ;  /* 0x000000011a1a9812 */ /* 0x000fe400078ec0ff */
[----:B------:R-:W-:Y:S02]  /*4430*/  LOP3.LUT P6, RZ, R28, 0x4000000, RZ, 0xc0, !PT ;  /* 0x040000001cff7812 */ /* 0x000fe400078cc0ff */
[----:B------:R-:W-:-:S02]  /*4440*/  @!P1 IADD3 R24, PT, PT, R26, R27, R18 ;  /* 0x0000001b1a189210 */ /* 0x000fc40007ffe012 */
[----:B------:R-:W-:Y:S02]  /*4450*/  SHF.R.U32.HI R18, RZ, 0x18, R28 ;  /* 0x00000018ff127819 */ /* 0x000fe4000001161c */
[----:B------:R-:W-:Y:S02]  /*4460*/  SEL R21, R21, RZ, !P6 ;  /* 0x000000ff15157207 */ /* 0x000fe40007000000 */
[----:B------:R-:W-:Y:S02]  /*4470*/  LOP3.LUT R18, R18, 0x1, RZ, 0xc0, !PT ;  /* 0x0000000112127812 */ /* 0x000fe400078ec0ff */
[----:B------:R-:W-:Y:S02]  /*4480*/  @P3 SHF.R.U32.HI R26, RZ, 0x17, R16 ;  /* 0x00000017ff1a3819 */ /* 0x000fe40000011610 */
[----:B------:R-:W-:Y:S02]  /*4490*/  IADD3 R23, PT, PT, R23, R19, R18 ;  /* 0x0000001317177210 */ /* 0x000fe40007ffe012 */
[----:B------:R-:W-:-:S02]  /*44a0*/  @P6 SEL R21, R21, 0x4000000, P5 ;  /* 0x0400000015156807 */ /* 0x000fc40002800000 */
[----:B------:R-:W-:Y:S01]  /*44b0*/  @P3 LOP3.LUT R26, R26, 0x1, RZ, 0xc0, !PT ;  /* 0x000000011a1a3812 */ /* 0x000fe200078ec0ff */
[----:B------:R-:W-:Y:S01]  /*44c0*/  IMAD.IADD R24, R23, 0x1, R24 ;  /* 0x0000000117187824 */ /* 0x000fe200078e0218 */
[----:B------:R-:W-:Y:S02]  /*44d0*/  @P3 SHF.R.U32.HI R23, RZ, 0x18, R16 ;  /* 0x00000018ff173819 */ /* 0x000fe40000011610 */
[----:B------:R-:W-:Y:S02]  /*44e0*/  @!P1 SHF.R.U32.HI R27, RZ, 0x17, R14 ;  /* 0x00000017ff1b9819 */ /* 0x000fe4000001160e */
[C---:B------:R-:W-:Y:S02]  /*44f0*/  ISETP.NE.AND P5, PT, R24.reuse, 0x3, PT ;  /* 0x000000031800780c */ /* 0x040fe40003fa5270 */
[----:B------:R-:W-:Y:S02]  /*4500*/  LOP3.LUT R24, R24, 0xfffffffe, RZ, 0xc0, !PT ;  /* 0xfffffffe18187812 */ /* 0x000fe400078ec0ff */
[----:B------:R-:W-:-:S02]  /*4510*/  SEL R19, RZ, 0x2000000, P5 ;  /* 0x02000000ff137807 */ /* 0x000fc40002800000 */
[----:B------:R-:W-:Y:S02]  /*4520*/  ISETP.NE.AND P5, PT, R24, 0x2, PT ;  /* 0x000000021800780c */ /* 0x000fe40003fa5270 */
[----:B------:R-:W-:Y:S02]  /*4530*/  @P3 SHF.R.U32.HI R24, RZ, 0x19, R16 ;  /* 0x00000019ff183819 */ /* 0x000fe40000011610 */
[----:B------:R-:W-:Y:S02]  /*4540*/  @P3 LOP3.LUT R23, R23, 0x1, RZ, 0xc0, !PT ;  /* 0x0000000117173812 */ /* 0x000fe400078ec0ff */
[----:B------:R-:W-:Y:S02]  /*4550*/  @P3 LOP3.LUT R24, R24, 0x1, RZ, 0xc0, !PT ;  /* 0x0000000118183812 */ /* 0x000fe400078ec0ff */
[----:B------:R-:W-:Y:S02]  /*4560*/  @!P1 LOP3.LUT R27, R27, 0x1, RZ, 0xc0, !PT ;  /* 0x000000011b1b9812 */ /* 0x000fe400078ec0ff */
[----:B------:R-:W-:Y:S01]  /*4570*/  @P3 IADD3 R15, PT, PT, R26, R24, R23 ;  /* 0x000000181a0f3210 */ /* 0x000fe20007ffe017 */
[----:B------:R-:W-:Y:S01]  /*4580*/  IMAD.MOV.U32 R24, RZ, RZ, RZ ;  /* 0x000000ffff187224 */ /* 0x000fe200078e00ff */
[----:B------:R-:W-:-:S02]  /*4590*/  @!P1 SHF.R.U32.HI R26, RZ, 0x19, R14 ;  /* 0x00000019ff1a9819 */ /* 0x000fc4000001160e */
[----:B------:R-:W-:Y:S02]  /*45a0*/  @!P1 SHF.R.U32.HI R23, RZ, 0x18, R14 ;  /* 0x00000018ff179819 */ /* 0x000fe4000001160e */
[----:B------:R-:W-:Y:S02]  /*45b0*/  @!P1 LOP3.LUT R26, R26, 0x1, RZ, 0xc0, !PT ;  /* 0x000000011a1a9812 */ /* 0x000fe400078ec0ff */
[----:B------:R-:W-:Y:S02]  /*45c0*/  @!P1 LOP3.LUT R23, R23, 0x1, RZ, 0xc0, !PT ;  /* 0x0000000117179812 */ /* 0x000fe400078ec0ff */
[----:B------:R-:W-:Y:S02]  /*45d0*/  LOP3.LUT P6, RZ, R28, 0x2000000, RZ, 0xc0, !PT ;  /* 0x020000001cff7812 */ /* 0x000fe400078cc0ff */
[----:B------:R-:W-:Y:S02]  /*45e0*/  @!P1 IADD3 R24, PT, PT, R27, R26, R23 ;  /* 0x0000001a1b189210 */ /* 0x000fe40007ffe017 */
[----:B------:R-:W-:-:S02]  /*45f0*/  SHF.R.U32.HI R23, RZ, 0x17, R28 ;  /* 0x00000017ff177819 */ /* 0x000fc4000001161c */
[----:B------:R-:W-:Y:S02]  /*4600*/  SEL R19, R19, RZ, !P6 ;  /* 0x000000ff13137207 */ /* 0x000fe40007000000 */
[----:B------:R-:W-:Y:S02]  /*4610*/  LOP3.LUT R23, R23, 0x1, RZ, 0xc0, !PT ;  /* 0x0000000117177812 */ /* 0x000fe400078ec0ff */
[----:B------:R-:W-:Y:S02]  /*4620*/  LOP3.LUT R22, R17, R22, RZ, 0xfc, !PT ;  /* 0x0000001611167212 */ /* 0x000fe400078efcff */
[----:B------:R-:W-:Y:S01]  /*4630*/  IADD3 R15, PT, PT, R15, R20, R23 ;  /* 0x000000140f0f7210 */ /* 0x000fe20007ffe017 */
[----:B------:R-:W-:Y:S01]  /*4640*/  IMAD.MOV.U32 R20, RZ, RZ, RZ ;  /* 0x000000ffff147224 */ /* 0x000fe200078e00ff */
[----:B------:R-:W-:Y:S02]  /*4650*/  @P6 SEL R19, R19, 0x2000000, P5 ;  /* 0x0200000013136807 */ /* 0x000fe40002800000 */
[----:B------:R-:W-:Y:S01]  /*4660*/  @P3 SHF.R.U32.HI R17, RZ, 0x17, R16 ;  /* 0x00000017ff113819 */ /* 0x000fe20000011610 */
[----:B------:R-:W-:Y:S01]  /*4670*/  IMAD.IADD R24, R15, 0x1, R24 ;  /* 0x000000010f187824 */ /* 0x000fe200078e0218 */
[----:B------:R-:W-:-:S02]  /*4680*/  @P3 SHF.R.U32.HI R26, RZ, 0x16, R16 ;  /* 0x00000016ff1a3819 */ /* 0x000fc40000011610 */
[----:B------:R-:W-:Y:S02]  /*4690*/  @P3 LOP3.LUT R17, R17, 0x1, RZ, 0xc0, !PT ;  /* 0x0000000111113812 */ /* 0x000fe400078ec0ff */
[C---:B------:R-:W-:Y:S02]  /*46a0*/  ISETP.NE.AND P5, PT, R24.reuse, 0x3, PT ;  /* 0x000000031800780c */ /* 0x040fe40003fa5270 */
[----:B------:R-:W-:Y:S02]  /*46b0*/  LOP3.LUT R24, R24, 0xfffffffe, RZ, 0xc0, !PT ;  /* 0xfffffffe18187812 */ /* 0x000fe400078ec0ff */
[----:B------:R-:W-:Y:S02]  /*46c0*/  SEL R15, RZ, 0x1000000, P5 ;  /* 0x01000000ff0f7807 */ /* 0x000fe40002800000 */
[----:B------:R-:W-:Y:S02]  /*46d0*/  ISETP.NE.AND P5, PT, R24, 0x2, PT ;  /* 0x000000021800780c */ /* 0x000fe40003fa5270 */
[----:B------:R-:W-:-:S02]  /*46e0*/  @P3 SHF.R.U32.HI R24, RZ, 0x18, R16 ;  /* 0x00000018ff183819 */ /* 0x000fc40000011610 */
[----:B------:R-:W-:Y:S02]  /*46f0*/  @P3 LOP3.LUT R26, R26, 0x1, RZ, 0xc0, !PT ;  /* 0x000000011a1a3812 */ /* 0x000fe400078ec0ff */
[----:B------:R-:W-:Y:S02]  /*4700*/  @P3 LOP3.LUT R24, R24, 0x1, RZ, 0xc0, !PT ;  /* 0x0000000118183812 */ /* 0x000fe400078ec0ff */
[--C-:B------:R-:W-:Y:S02]  /*4710*/  @!P1 SHF.R.U32.HI R27, RZ, 0x16, R14.reuse ;  /* 0x00000016ff1b9819 */ /* 0x100fe4000001160e */
[----:B------:R-:W-:Y:S01]  /*4720*/  @P3 IADD3 R20, PT, PT, R26, R24, R17 ;  /* 0x000000181a143210 */ /* 0x000fe20007ffe011 */
[----:B------:R-:W-:Y:S01]  /*4730*/  IMAD.MOV.U32 R24, RZ, RZ, RZ ;  /* 0x000000ffff187224 */ /* 0x000fe200078e00ff */
[--C-:B------:R-:W-:Y:S02]  /*4740*/  @!P1 SHF.R.U32.HI R26, RZ, 0x18, R14.reuse ;  /* 0x00000018ff1a9819 */ /* 0x100fe4000001160e */
[----:B------:R-:W-:-:S02]  /*4750*/  @!P1 SHF.R.U32.HI R17, RZ, 0x17, R14 ;  /* 0x00000017ff119819 */ /* 0x000fc4000001160e */
[----:B------:R-:W-:Y:S02]  /*4760*/  @!P1 LOP3.LUT R26, R26, 0x1, RZ, 0xc0, !PT ;  /* 0x000000011a1a9812 */ /* 0x000fe400078ec0ff */
        /* <DEDUP_REMOVED lines=22> */
[----:B------:R-:W-:Y:S02]  /*48d0*/  @!P1 SHF.R.U32.HI R26, RZ, 0x15, R14 ;  /* 0x00000015ff1a9819 */ /* 0x000fe4000001160e */
        /* <DEDUP_REMOVED lines=12> */
[----:B------:R-:W-:Y:S02]  /*49a0*/  @P3 SHF.R.U32.HI R25, RZ, 0x16, R16 ;  /* 0x00000016ff193819 */ /* 0x000fe40000011610 */
[----:B------:R-:W-:Y:S02]  /*49b0*/  IADD3 R23, PT, PT, R18, R23, R20 ;  /* 0x0000001712177210 */ /* 0x000fe40007ffe014 */
[----:B------:R-:W-:Y:S02]  /*49c0*/  @P6 SEL R27, R27, 0x800000, P5 ;  /* 0x008000001b1b6807 */ /* 0x000fe40002800000 */
[----:B------:R-:W-:Y:S01]  /*49d0*/  @P3 SHF.R.U32.HI R18, RZ, 0x15, R16 ;  /* 0x00000015ff123819 */ /* 0x000fe20000011610 */
[----:B------:R-:W-:Y:S01]  /*49e0*/  IMAD.IADD R24, R23, 0x1, R24 ;  /* 0x0000000117187824 */ /* 0x000fe200078e0218 */
[----:B------:R-:W-:-:S02]  /*49f0*/  @P3 LOP3.LUT R25, R25, 0x1, RZ, 0xc0, !PT ;  /* 0x0000000119193812 */ /* 0x000fc400078ec0ff */
[----:B------:R-:W-:Y:S02]  /*4a00*/  @P3 LOP3.LUT R18, R18, 0x1, RZ, 0xc0, !PT ;  /* 0x0000000112123812 */ /* 0x000fe400078ec0ff */
[C---:B------:R-:W-:Y:S02]  /*4a10*/  ISETP.NE.AND P5, PT, R24.reuse, 0x3, PT ;  /* 0x000000031800780c */ /* 0x040fe40003fa5270 */
[----:B------:R-:W-:Y:S02]  /*4a20*/  LOP3.LUT R24, R24, 0xfffffffe, RZ, 0xc0, !PT ;  /* 0xfffffffe18187812 */ /* 0x000fe400078ec0ff */
[----:B------:R-:W-:Y:S02]  /*4a30*/  SEL R23, RZ, 0x400000, P5 ;  /* 0x00400000ff177807 */ /* 0x000fe40002800000 */
[----:B------:R-:W-:Y:S02]  /*4a40*/  ISETP.NE.AND P5, PT, R24, 0x2, PT ;  /* 0x000000021800780c */ /* 0x000fe40003fa5270 */
[----:B------:R-:W-:-:S02]  /*4a50*/  @P3 SHF.R.U32.HI R24, RZ, 0x14, R16 ;  /* 0x00000014ff183819 */ /* 0x000fc40000011610 */
[----:B------:R-:W-:Y:S01]  /*4a60*/  LOP3.LUT R22, R21, R22, RZ, 0xfc, !PT ;  /* 0x0000001615167212 */ /* 0x000fe200078efcff */
[----:B------:R-:W-:Y:S01]  /*4a70*/  IMAD.MOV.U32 R21, RZ, RZ, RZ ;  /* 0x000000ffff157224 */ /* 0x000fe200078e00ff */
        /* <DEDUP_REMOVED lines=17> */
[----:B------:R-:W-:Y:S01]  /*4b90*/  @P3 LOP3.LUT R25, R25, 0x1, RZ, 0xc0, !PT ;  /* 0x0000000119193812 */ /* 0x000fe200078ec0ff */
[----:B------:R-:W-:Y:S01]  /*4ba0*/  IMAD.IADD R24, R21, 0x1, R24 ;  /* 0x0000000115187824 */ /* 0x000fe200078e0218 */
[----:B------:R-:W-:-:S02]  /*4bb0*/  @P3 SHF.R.U32.HI R21, RZ, 0x14, R16 ;  /* 0x00000014ff153819 */ /* 0x000fc40000011610 */
[----:B------:R-:W-:Y:S01]  /*4bc0*/  LOP3.LUT R22, R19, R22, RZ, 0xfc, !PT ;  /* 0x0000001613167212 */ /* 0x000fe200078efcff */
[----:B------:R-:W-:Y:S01]  /*4bd0*/  IMAD.MOV.U32 R19, RZ, RZ, RZ ;  /* 0x000000ffff137224 */ /* 0x000fe200078e00ff */
        /* <DEDUP_REMOVED lines=188> */
[----:B------:R-:W-:Y:S01]  /*57a0*/  LOP3.LUT R22, R21, R22, RZ, 0xfc, !PT ;  /* 0x0000001615167212 */ /* 0x000fe200078efcff */
[----:B------:R-:W-:Y:S01]  /*57b0*/  IMAD.MOV.U32 R21, RZ, RZ, RZ ;  /* 0x000000ffff157224 */ /* 0x000fe200078e00ff */
[----:B------:R-:W-:Y:S02]  /*57c0*/  IADD3 R23, PT, PT, R18, R23, R20 ;  /* 0x0000001712177210 */ /* 0x000fe40007ffe014 */
        /* <DEDUP_REMOVED lines=29> */
[----:B------:R-:W-:Y:S01]  /*59a0*/  LOP3.LUT P6, RZ, R28, 0x2000, RZ, 0xc0, !PT ;  /* 0x000020001cff7812 */ /* 0x000fe200078cc0ff */
[----:B------:R-:W-:Y:S01]  /*59b0*/  IMAD.IADD R23, R24, 0x1, R23 ;  /* 0x0000000118177824 */ /* 0x000fe200078e0217 */
[----:B------:R-:W-:-:S02]  /*59c0*/  @P3 SHF.R.U32.HI R24, RZ, 0xd, R16 ;  /* 0x0000000dff183819 */ /* 0x000fc40000011610 */
[----:B------:R-:W-:Y:S02]  /*59d0*/  @P3 SHF.R.U32.HI R21, RZ, 0xb, R16 ;  /* 0x0000000bff153819 */ /* 0x000fe40000011610 */
[C---:B------:R-:W-:Y:S02]  /*59e0*/  ISETP.NE.AND P5, PT, R23.reuse, 0x3, PT ;  /* 0x000000031700780c */ /* 0x040fe40003fa5270 */
[----:B------:R-:W-:Y:S02]  /*59f0*/  LOP3.LUT R23, R23, 0xfffffffe, RZ, 0xc0, !PT ;  /* 0xfffffffe17177812 */ /* 0x000fe400078ec0ff */
[----:B------:R-:W-:Y:S02]  /*5a00*/  SEL R19, RZ, 0x2000, P5 ;  /* 0x00002000ff137807 */ /* 0x000fe40002800000 */
[----:B------:R-:W-:Y:S02]  /*5a10*/  ISETP.NE.AND P5, PT, R23, 0x2, PT ;  /* 0x000000021700780c */ /* 0x000fe40003fa5270 */
[----:B------:R-:W-:-:S02]  /*5a20*/  SEL R23, R19, RZ, !P6 ;  /* 0x000000ff13177207 */ /* 0x000fc40007000000 */
[----:B------:R-:W-:Y:S02]  /*5a30*/  @P3 SHF.R.U32.HI R19, RZ, 0xc, R16 ;  /* 0x0000000cff133819 */ /* 0x000fe40000011610 */
[----:B------:R-:W-:Y:S02]  /*5a40*/  @P3 LOP3.LUT R24, R24, 0x1, RZ, 0xc0, !PT ;  /* 0x0000000118183812 */ /* 0x000fe400078ec0ff */
[----:B------:R-:W-:Y:S02]  /*5a50*/  @P3 LOP3.LUT R19, R19, 0x1, RZ, 0xc0, !PT ;  /* 0x0000000113133812 */ /* 0x000fe400078ec0ff */
[----:B------:R-:W-:Y:S02]  /*5a60*/  @P3 LOP3.LUT R21, R21, 0x1, RZ, 0xc0, !PT ;  /* 0x0000000115153812 */ /* 0x000fe400078ec0ff */
[--C-:B------:R-:W-:Y:S02]  /*5a70*/  @!P1 SHF.R.U32.HI R26, RZ, 0xb, R14.reuse ;  /* 0x0000000bff1a9819 */ /* 0x100fe4000001160e */
[----:B------:R-:W-:Y:S01]  /*5a80*/  @P3 IADD3 R15, PT, PT, R21, R24, R19 ;  /* 0x00000018150f3210 */ /* 0x000fe20007ffe013 */
[----:B------:R-:W-:Y:S01]  /*5a90*/  IMAD.MOV.U32 R21, RZ, RZ, RZ ;  /* 0x000000ffff157224 */ /* 0x000fe200078e00ff */
[----:B------:R-:W-:-:S02]  /*5aa0*/  @!P1 SHF.R.U32.HI R24, RZ, 0xd, R14 ;  /* 0x0000000dff189819 */ /* 0x000fc4000001160e */
[----:B------:R-:W-:Y:S02]  /*5ab0*/  @!P1 SHF.R.U32.HI R19, RZ, 0xc, R14 ;  /* 0x0000000cff139819 */ /* 0x000fe4000001160e */
[----:B------:R-:W-:Y:S02]  /*5ac0*/  @!P1 LOP3.LUT R24, R24, 0x1, RZ, 0xc0, !PT ;  /* 0x0000000118189812 */ /* 0x000fe400078ec0ff */
[----:B------:R-:W-:Y:S02]  /*5ad0*/  @!P1 LOP3.LUT R19, R19, 0x1, RZ, 0xc0, !PT ;  /* 0x0000000113139812 */ /* 0x000fe400078ec0ff */
[----:B------:R-:W-:Y:S02]  /*5ae0*/  @!P1 LOP3.LUT R26, R26, 0x1, RZ, 0xc0, !PT ;  /* 0x000000011a1a9812 */ /* 0x000fe400078ec0ff */
[----:B------:R-:W-:Y:S02]  /*5af0*/  @P6 SEL R23, R23, 0x2000, P5 ;  /* 0x0000200017176807 */ /* 0x000fe40002800000 */
[----:B------:R-:W-:-:S02]  /*5b00*/  @!P1 IADD3 R21, PT, PT, R26, R24, R19 ;  /* 0x000000181a159210 */ /* 0x000fc40007ffe013 */
[----:B------:R-:W-:Y:S02]  /*5b10*/  SHF.R.U32.HI R19, RZ, 0xb, R28 ;  /* 0x0000000bff137819 */ /* 0x000fe4000001161c */
[----:B------:R-:W-:Y:S02]  /*5b20*/  @P3 SHF.R.U32.HI R24, RZ, 0xa, R16 ;  /* 0x0000000aff183819 */ /* 0x000fe40000011610 */
[----:B------:R-:W-:Y:S02]  /*5b30*/  LOP3.LUT R19, R19, 0x1, RZ, 0xc0, !PT ;  /* 0x0000000113137812 */ /* 0x000fe400078ec0ff */
[----:B------:R-:W-:Y:S02]  /*5b40*/  @P3 LOP3.LUT R24, R24, 0x1, RZ, 0xc0, !PT ;  /* 0x0000000118183812 */ /* 0x000fe400078ec0ff */
[----:B------:R-:W-:Y:S02]  /*5b50*/  IADD3 R20, PT, PT, R15, R20, R19 ;  /* 0x000000140f147210 */ /* 0x000fe40007ffe013 */
[----:B------:R-:W-:Y:S01]  /*5b60*/  LOP3.LUT R22, R17, R22, RZ, 0xfc, !PT ;  /* 0x0000001611167212 */ /* 0x000fe200078efcff */
[----:B------:R-:W-:Y:S01]  /*5b70*/  IMAD.MOV.U32 R17, RZ, RZ, RZ ;  /* 0x000000ffff117224 */ /* 0x000fe200078e00ff */
[----:B------:R-:W-:Y:S01]  /*5b80*/  @!P1 SHF.R.U32.HI R26, RZ, 0xa, R14 ;  /* 0x0000000aff1a9819 */ /* 0x000fe2000001160e */
[----:B------:R-:W-:Y:S01]  /*5b90*/  IMAD.IADD R21, R20, 0x1, R21 ;  /* 0x0000000114157824 */ /* 0x000fe200078e0215 */
[----:B------:R-:W-:-:S02]  /*5ba0*/  @P3 SHF.R.U32.HI R20, RZ, 0xb, R16 ;  /* 0x0000000bff143819 */ /* 0x000fc40000011610 */
[----:B------:R-:W-:Y:S02]  /*5bb0*/  @!P1 LOP3.LUT R26, R26, 0x1, RZ, 0xc0, !PT ;  /* 0x000000011a1a9812 */ /* 0x000fe400078ec0ff */
[C---:B------:R-:W-:Y:S02]  /*5bc0*/  ISETP.NE.AND P5, PT, R21.reuse, 0x3, PT ;  /* 0x000000031500780c */ /* 0x040fe40003fa5270 */
[----:B------:R-:W-:Y:S02]  /*5bd0*/  LOP3.LUT R21, R21, 0xfffffffe, RZ, 0xc0, !PT ;  /* 0xfffffffe15157812 */ /* 0x000fe400078ec0ff */
[----:B------:R-:W-:Y:S02]  /*5be0*/  SEL R15, RZ, 0x1000, P5 ;  /* 0x00001000ff0f7807 */ /* 0x000fe40002800000 */
[----:B------:R-:W-:Y:S02]  /*5bf0*/  ISETP.NE.AND P5, PT, R21, 0x2, PT ;  /* 0x000000021500780c */ /* 0x000fe40003fa5270 */
[----:B------:R-:W-:-:S02]  /*5c00*/  @P3 SHF.R.U32.HI R21, RZ, 0xc, R16 ;  /* 0x0000000cff153819 */ /* 0x000fc40000011610 */
[----:B------:R-:W-:Y:S02]  /*5c10*/  @P3 LOP3.LUT R20, R20, 0x1, RZ, 0xc0, !PT ;  /* 0x0000000114143812 */ /* 0x000fe400078ec0ff */
[----:B------:R-:W-:Y:S02]  /*5c20*/  @P3 LOP3.LUT R21, R21, 0x1, RZ, 0xc0, !PT ;  /* 0x0000000115153812 */ /* 0x000fe400078ec0ff */
[----:B------:R-:W-:Y:S02]  /*5c30*/  LOP3.LUT P6, RZ, R28, 0x1000, RZ, 0xc0, !PT ;  /* 0x000010001cff7812 */ /* 0x000fe400078cc0ff */
[----:B------:R-:W-:Y:S01]  /*5c40*/  @P3 IADD3 R17, PT, PT, R24, R21, R20 ;  /* 0x0000001518113210 */ /* 0x000fe20007ffe014 */
[----:B------:R-:W-:Y:S01]  /*5c50*/  IMAD.MOV.U32 R20, RZ, RZ, RZ ;  /* 0x000000ffff147224 */ /* 0x000fe200078e00ff */
[--C-:B------:R-:W-:Y:S02]  /*5c60*/  @!P1 SHF.R.U32.HI R24, RZ, 0xc, R14.reuse ;  /* 0x0000000cff189819 */ /* 0x100fe4000001160e */
[----:B------:R-:W-:-:S02]  /*5c70*/  @!P1 SHF.R.U32.HI R21, RZ, 0xb, R14 ;  /* 0x0000000bff159819 */ /* 0x000fc4000001160e */
[----:B------:R-:W-:Y:S02]  /*5c80*/  @!P1 LOP3.LUT R24, R24, 0x1, RZ, 0xc0, !PT ;  /* 0x0000000118189812 */ /* 0x000fe400078ec0ff */
[----:B------:R-:W-:Y:S02]  /*5c90*/  @!P1 LOP3.LUT R21, R21, 0x1, RZ, 0xc0, !PT ;  /* 0x0000000115159812 */ /* 0x000fe400078ec0ff */
[----:B------:R-:W-:Y:S02]  /*5ca0*/  SEL R15, R15, RZ, !P6 ;  /* 0x000000ff0f0f7207 */ /* 0x000fe40007000000 */
[----:B------:R-:W-:Y:S02]  /*5cb0*/  @!P1 IADD3 R20, PT, PT, R26, R24, R21 ;  /* 0x000000181a149210 */ /* 0x000fe40007ffe015 */
[----:B------:R-:W-:Y:S02]  /*5cc0*/  SHF.R.U32.HI R21, RZ, 0xa, R28 ;  /* 0x0000000aff157819 */ /* 0x000fe4000001161c */
[----:B------:R-:W-:-:S02]  /*5cd0*/  LOP3.LUT R22, R27, R22, RZ, 0xfc, !PT ;  /* 0x000000161b167212 */ /* 0x000fc400078efcff */
[----:B------:R-:W-:Y:S02]  /*5ce0*/  LOP3.LUT R21, R21, 0x1, RZ, 0xc0, !PT ;  /* 0x0000000115157812 */ /* 0x000fe400078ec0ff */
[----:B------:R-:W-:Y:S02]  /*5cf0*/  @P6 SEL R15, R15, 0x1000, P5 ;  /* 0x000010000f0f6807 */ /* 0x000fe40002800000 */
[----:B------:R-:W-:Y:S02]  /*5d00*/  IADD3 R17, PT, PT, R17, R18, R21 ;  /* 0x0000001211117210 */ /* 0x000fe40007ffe015 */
[--C-:B------:R-:W-:Y:S02]  /*5d10*/  @P3 SHF.R.U32.HI R27, RZ, 0xb, R16.reuse ;  /* 0x0000000bff1b3819 */ /* 0x100fe40000011610 */
[----:B------:R-:W-:Y:S01]  /*5d20*/  @P3 SHF.R.U32.HI R18, RZ, 0xa, R16 ;  /* 0x0000000aff123819 */ /* 0x000fe20000011610 */
[----:B------:R-:W-:Y:S01]  /*5d30*/  IMAD.IADD R20, R17, 0x1, R20 ;  /* 0x0000000111147824 */ /* 0x000fe200078e0214 */
[----:B------:R-:W-:-:S02]  /*5d40*/  @P3 SHF.R.U32.HI R24, RZ, 0x9, R16 ;  /* 0x00000009ff183819 */ /* 0x000fc40000011610 */
[----:B------:R-:W-:Y:S02]  /*5d50*/  @P3 LOP3.LUT R27, R27, 0x1, RZ, 0xc0, !PT ;  /* 0x000000011b1b3812 */ /* 0x000fe400078ec0ff */
[C---:B------:R-:W-:Y:S02]  /*5d60*/  ISETP.NE.AND P5, PT, R20.reuse, 0x3, PT ;  /* 0x000000031400780c */ /* 0x040fe40003fa5270 */
[----:B------:R-:W-:Y:S02]  /*5d70*/  LOP3.LUT R20, R20, 0xfffffffe, RZ, 0xc0, !PT ;  /* 0xfffffffe14147812 */ /* 0x000fe400078ec0ff */
[----:B------:R-:W-:Y:S02]  /*5d80*/  @P3 LOP3.LUT R18, R18, 0x1, RZ, 0xc0, !PT ;  /* 0x0000000112123812 */ /* 0x000fe400078ec0ff */
[----:B------:R-:W-:Y:S02]  /*5d90*/  @P3 LOP3.LUT R24, R24, 0x1, RZ, 0xc0, !PT ;  /* 0x0000000118183812 */ /* 0x000fe400078ec0ff */
[----:B------:R-:W-:-:S02]  /*5da0*/  SEL R17, RZ, 0x800, P5 ;  /* 0x00000800ff117807 */ /* 0x000fc40002800000 */
[----:B------:R-:W-:Y:S01]  /*5db0*/  ISETP.NE.AND P5, PT, R20, 0x2, PT ;  /* 0x000000021400780c */ /* 0x000fe20003fa5270 */
[----:B------:R-:W-:Y:S01]  /*5dc0*/  IMAD.MOV.U32 R20, RZ, RZ, RZ ;  /* 0x000000ffff147224 */ /* 0x000fe200078e00ff */
[----:B------:R-:W-:Y:S01]  /*5dd0*/  @P3 IADD3 R20, PT, PT, R24, R27, R18 ;  /* 0x0000001b18143210 */ /* 0x000fe20007ffe012 */
[----:B------:R-:W-:Y:S01]  /*5de0*/  IMAD.MOV.U32 R24, RZ, RZ, RZ ;  /* 0x000000ffff187224 */ /* 0x000fe200078e00ff */
[--C-:B------:R-:W-:Y:S02]  /*5df0*/  @!P1 SHF.R.U32.HI R27, RZ, 0xb, R14.reuse ;  /* 0x0000000bff1b9819 */ /* 0x100fe4000001160e */
[--C-:B------:R-:W-:Y:S02]  /*5e00*/  @!P1 SHF.R.U32.HI R18, RZ, 0xa, R14.reuse ;  /* 0x0000000aff129819 */ /* 0x100fe4000001160e */
[----:B------:R-:W-:Y:S02]  /*5e10*/  @!P1 SHF.R.U32.HI R26, RZ, 0x9, R14 ;  /* 0x00000009ff1a9819 */ /* 0x000fe4000001160e */
[----:B------:R-:W-:-:S02]  /*5e20*/  @!P1 LOP3.LUT R27, R27, 0x1, RZ, 0xc0, !PT ;  /* 0x000000011b1b9812 */ /* 0x000fc400078ec0ff */
[----:B------:R-:W-:Y:S02]  /*5e30*/  @!P1 LOP3.LUT R18, R18, 0x1, RZ, 0xc0, !PT ;  /* 0x0000000112129812 */ /* 0x000fe400078ec0ff */
[----:B------:R-:W-:Y:S02]  /*5e40*/  @!P1 LOP3.LUT R26, R26, 0x1, RZ, 0xc0, !PT ;  /* 0x000000011a1a9812 */ /* 0x000fe400078ec0ff */
[----:B------:R-:W-:Y:S02]  /*5e50*/  LOP3.LUT P6, RZ, R28, 0x800, RZ, 0xc0, !PT ;  /* 0x000008001cff7812 */ /* 0x000fe400078cc0ff */
[----:B------:R-:W-:Y:S02]  /*5e60*/  @!P1 IADD3 R24, PT, PT, R26, R27, R18 ;  /* 0x0000001b1a189210 */ /* 0x000fe40007ffe012 */
[----:B------:R-:W-:Y:S02]  /*5e70*/  SHF.R.U32.HI R18, RZ, 0x9, R28 ;  /* 0x00000009ff127819 */ /* 0x000fe4000001161c */
[----:B------:R-:W-:-:S02]  /*5e80*/  SEL R17, R17, RZ, !P6 ;  /* 0x000000ff11117207 */ /* 0x000fc40007000000 */
[----:B------:R-:W-:Y:S02]  /*5e90*/  LOP3.LUT R18, R18, 0x1, RZ, 0xc0, !PT ;  /* 0x0000000112127812 */ /* 0x000fe400078ec0ff */
[----:B------:R-:W-:Y:S02]  /*5ea0*/  LOP3.LUT R22, R25, R22, RZ, 0xfc, !PT ;  /* 0x0000001619167212 */ /* 0x000fe400078efcff */
[----:B------:R-:W-:Y:S02]  /*5eb0*/  IADD3 R19, PT, PT, R20, R19, R18 ;  /* 0x0000001314137210 */ /* 0x000fe40007ffe012 */
[----:B------:R-:W-:Y:S02]  /*5ec0*/  @P6 SEL R17, R17, 0x800, P5 ;  /* 0x0000080011116807 */ /* 0x000fe40002800000 */
[----:B------:R-:W-:Y:S01]  /*5ed0*/  @P3 SHF.R.U32.HI R25, RZ, 0xa, R16 ;  /* 0x0000000aff193819 */ /* 0x000fe20000011610 */
[----:B------:R-:W-:Y:S01]  /*5ee0*/  IMAD.IADD R24, R19, 0x1, R24 ;  /* 0x0000000113187824 */ /* 0x000fe200078e0218 */
[----:B------:R-:W-:-:S02]  /*5ef0*/  @P3 SHF.R.U32.HI R20, RZ, 0x9, R16 ;  /* 0x00000009ff143819 */ /* 0x000fc40000011610 */
[----:B------:R-:W-:Y:S02]  /*5f00*/  @P3 SHF.R.U32.HI R26, RZ, 0x8, R16 ;  /* 0x00000008ff1a3819 */ /* 0x000fe40000011610 */
[C---:B------:R-:W-:Y:S02]  /*5f10*/  ISETP.NE.AND P5, PT, R24.reuse, 0x3, PT ;  /* 0x000000031800780c */ /* 0x040fe40003fa5270 */
[----:B------:R-:W-:Y:S02]  /*5f20*/  LOP3.LUT R24, R24, 0xfffffffe, RZ, 0xc0, !PT ;  /* 0xfffffffe18187812 */ /* 0x000fe400078ec0ff */
[----:B------:R-:W-:Y:S02]  /*5f30*/  @P3 LOP3.LUT R25, R25, 0x1, RZ, 0xc0, !PT ;  /* 0x0000000119193812 */ /* 0x000fe400078ec0ff */
[----:B------:R-:W-:Y:S02]  /*5f40*/  @P3 LOP3.LUT R20, R20, 0x1, RZ, 0xc0, !PT ;  /* 0x0000000114143812 */ /* 0x000fe400078ec0ff */
[----:B------:R-:W-:-:S02]  /*5f50*/  @P3 LOP3.LUT R26, R26, 0x1, RZ, 0xc0, !PT ;  /* 0x000000011a1a3812 */ /* 0x000fc400078ec0ff */
[----:B------:R-:W-:Y:S02]  /*5f60*/  SEL R19, RZ, 0x400, P5 ;  /* 0x00000400ff137807 */ /* 0x000fe40002800000 */
[----:B------:R-:W-:Y:S01]  /*5f70*/  ISETP.NE.AND P5, PT, R24, 0x2, PT ;  /* 0x000000021800780c */ /* 0x000fe20003fa5270 */
[----:B------:R-:W-:Y:S01]  /*5f80*/  IMAD.MOV.U32 R24, RZ, RZ, RZ ;  /* 0x000000ffff187224 */ /* 0x000fe200078e00ff */
[----:B------:R-:W-:Y:S01]  /*5f90*/  @P3 IADD3 R24, PT, PT, R26, R25, R20 ;  /* 0x000000191a183210 */ /* 0x000fe20007ffe014 */
[----:B------:R-:W-:Y:S01]  /*5fa0*/  IMAD.MOV.U32 R25, RZ, RZ, RZ ;  /* 0x000000ffff197224 */ /* 0x000fe200078e00ff */
[--C-:B------:R-:W-:Y:S02]  /*5fb0*/  @!P1 SHF.R.U32.HI R27, RZ, 0xa, R14.reuse ;  /* 0x0000000aff1b9819 */ /* 0x100fe4000001160e */
[--C-:B------:R-:W-:Y:S02]  /*5fc0*/  @!P1 SHF.R.U32.HI R20, RZ, 0x9, R14.reuse ;  /* 0x00000009ff149819 */ /* 0x100fe4000001160e */
[----:B------:R-:W-:-:S02]  /*5fd0*/  @!P1 SHF.R.U32.HI R26, RZ, 0x8, R14 ;  /* 0x00000008ff1a9819 */ /* 0x000fc4000001160e */
[----:B------:R-:W-:Y:S02]  /*5fe0*/  @!P1 LOP3.LUT R27, R27, 0x1, RZ, 0xc0, !PT ;  /* 0x000000011b1b9812 */ /* 0x000fe400078ec0ff */
[----:B------:R-:W-:Y:S02]  /*5ff0*/  @!P1 LOP3.LUT R20, R20, 0x1, RZ, 0xc0, !PT ;  /* 0x0000000114149812 */ /* 0x000fe400078ec0ff */
[----:B------:R-:W-:Y:S02]  /*6000*/  @!P1 LOP3.LUT R26, R26, 0x1, RZ, 0xc0, !PT ;  /* 0x000000011a1a9812 */ /* 0x000fe400078ec0ff */
[----:B------:R-:W-:Y:S02]  /*6010*/  LOP3.LUT P6, RZ, R28, 0x400, RZ, 0xc0, !PT ;  /* 0x000004001cff7812 */ /* 0x000fe400078cc0ff */
[----:B------:R-:W-:Y:S01]  /*6020*/  @!P1 IADD3 R25, PT, PT, R26, R27, R20 ;  /* 0x0000001b1a199210 */ /* 0x000fe20007ffe014 */
[----:B------:R-:W-:Y:S01]  /*6030*/  IMAD.MOV.U32 R27, RZ, RZ, RZ ;  /* 0x000000ffff1b7224 */ /* 0x000fe200078e00ff */
        /* <DEDUP_REMOVED lines=19> */
[----:B------:R-:W-:Y:S02]  /*6170*/  @P3 IADD3 R23, PT, PT, R26, R25, R24 ;  /* 0x000000191a173210 */ /* 0x000fe40007ffe018 */
[--C-:B------:R-:W-:Y:S02]  /*6180*/  @!P1 SHF.R.U32.HI R24, RZ, 0x9, R14.reuse ;  /* 0x00000009ff189819 */ /* 0x100fe4000001160e */
[----:B------:R-:W-:-:S02]  /*6190*/  @!P1 SHF.R.U32.HI R25, RZ, 0x8, R14 ;  /* 0x00000008ff199819 */ /* 0x000fc4000001160e */
[----:B------:R-:W-:Y:S02]  /*61a0*/  @!P1 SHF.R.U32.HI R26, RZ, 0x7, R14 ;  /* 0x00000007ff1a9819 */ /* 0x000fe4000001160e */
[----:B------:R-:W-:Y:S02]  /*61b0*/  @!P1 LOP3.LUT R24, R24, 0x1, RZ, 0xc0, !PT ;  /* 0x0000000118189812 */ /* 0x000fe400078ec0ff */
[----:B------:R-:W-:Y:S02]  /*61c0*/  @!P1 LOP3.LUT R25, R25, 0x1, RZ, 0xc0, !PT ;  /* 0x0000000119199812 */ /* 0x000fe400078ec0ff */
[----:B------:R-:W-:Y:S02]  /*61d0*/  @!P1 LOP3.LUT R26, R26, 0x1, RZ, 0xc0, !PT ;  /* 0x000000011a1a9812 */ /* 0x000fe400078ec0ff */
[----:B------:R-:W-:Y:S02]  /*61e0*/  SEL R21, R21, RZ, !P6 ;  /* 0x000000ff15157207 */ /* 0x000fe40007000000 */
[----:B------:R-:W-:-:S02]  /*61f0*/  @!P1 IADD3 R27, PT, PT, R26, R24, R25 ;  /* 0x000000181a1b9210 */ /* 0x000fc40007ffe019 */
[----:B------:R-:W-:Y:S02]  /*6200*/  SHF.R.U32.HI R24, RZ, 0x7, R28 ;  /* 0x00000007ff187819 */ /* 0x000fe4000001161c */
[----:B------:R-:W-:Y:S02]  /*6210*/  @P6 SEL R21, R21, 0x200, P5 ;  /* 0x0000020015156807 */ /* 0x000fe40002800000 */
[----:B------:R-:W-:Y:S02]  /*6220*/  LOP3.LUT R24, R24, 0x1, RZ, 0xc0, !PT ;  /* 0x0000000118187812 */ /* 0x000fe400078ec0ff */
[----:B------:R-:W-:Y:S02]  /*6230*/  LOP3.LUT P6, RZ, R28, 0x100, RZ, 0xc0, !PT ;  /* 0x000001001cff7812 */ /* 0x000fe400078cc0ff */
[----:B------:R-:W-:Y:S02]  /*6240*/  IADD3 R18, PT, PT, R23, R18, R24 ;  /* 0x0000001217127210 */ /* 0x000fe40007ffe018 */
[----:B------:R-:W-:-:S02]  /*6250*/  LOP3.LUT R22, R15, R22, RZ, 0xfc, !PT ;  /* 0x000000160f167212 */ /* 0x000fc400078efcff */
[--C-:B------:R-:W-:Y:S01]  /*6260*/  @P3 SHF.R.U32.HI R15, RZ, 0x8, R16.reuse ;  /* 0x00000008ff0f3819 */ /* 0x100fe20000011610 */
[----:B------:R-:W-:Y:S01]  /*6270*/  IMAD.IADD R27, R18, 0x1, R27 ;  /* 0x00000001121b7824 */ /* 0x000fe200078e021b */
[----:B------:R-:W-:Y:S02]  /*6280*/  LOP3.LUT R22, R17, R22, RZ, 0xfc, !PT ;  /* 0x0000001611167212 */ /* 0x000fe400078efcff */
[----:B------:R-:W-:Y:S02]  /*6290*/  @P3 SHF.R.U32.HI R17, RZ, 0x7, R16 ;  /* 0x00000007ff113819 */ /* 0x000fe40000011610 */
[C---:B------:R-:W-:Y:S02]  /*62a0*/  ISETP.NE.AND P5, PT, R27.reuse, 0x3, PT ;  /* 0x000000031b00780c */ /* 0x040fe40003fa5270 */
[----:B------:R-:W-:Y:S02]  /*62b0*/  LOP3.LUT R27, R27, 0xfffffffe, RZ, 0xc0, !PT ;  /* 0xfffffffe1b1b7812 */ /* 0x000fe400078ec0ff */
[----:B------:R-:W-:-:S02]  /*62c0*/  SEL R18, RZ, 0x100, P5 ;  /* 0x00000100ff127807 */ /* 0x000fc40002800000 */
[----:B------:R-:W-:Y:S02]  /*62d0*/  ISETP.NE.AND P5, PT, R27, 0x2, PT ;  /* 0x000000021b00780c */ /* 0x000fe40003fa5270 */
[----:B------:R-:W-:Y:S02]  /*62e0*/  SEL R18, R18, RZ, !P6 ;  /* 0x000000ff12127207 */ /* 0x000fe40007000000 */
[----:B------:R-:W-:Y:S02]  /*62f0*/  LOP3.LUT R22, R19, R22, RZ, 0xfc, !PT ;  /* 0x0000001613167212 */ /* 0x000fe400078efcff */
[----:B------:R-:W-:Y:S02]  /*6300*/  @P6 SEL R18, R18, 0x100, P5 ;  /* 0x0000010012126807 */ /* 0x000fe40002800000 */
[----:B------:R-:W-:Y:S02]  /*6310*/  ISETP.NE.AND P6, PT, R13, RZ, PT ;  /* 0x000000ff0d00720c */ /* 0x000fe40003fc5270 */
[----:B------:R-:W-:-:S02]  /*6320*/  @P3 SHF.R.U32.HI R13, RZ, 0x6, R16 ;  /* 0x00000006ff0d3819 */ /* 0x000fc40000011610 */
[----:B------:R-:W-:Y:S02]  /*6330*/  LOP3.LUT R21, R21, R22, RZ, 0xfc, !PT ;  /* 0x0000001615157212 */ /* 0x000fe400078efcff */
[----:B------:R-:W-:Y:S01]  /*6340*/  @P3 LOP3.LUT R22, R15, 0x1, RZ, 0xc0, !PT ;  /* 0x000000010f163812 */ /* 0x000fe200078ec0ff */
[----:B------:R-:W-:Y:S01]  /*6350*/  IMAD.MOV.U32 R15, RZ, RZ, RZ ;  /* 0x000000ffff0f7224 */ /* 0x000fe200078e00ff */
[----:B------:R-:W-:Y:S02]  /*6360*/  @P3 LOP3.LUT R17, R17, 0x1, RZ, 0xc0, !PT ;  /* 0x0000000111113812 */ /* 0x000fe400078ec0ff */
[----:B------:R-:W-:Y:S02]  /*6370*/  @P3 LOP3.LUT R13, R13, 0x1, RZ, 0xc0, !PT ;  /* 0x000000010d0d3812 */ /* 0x000fe400078ec0ff */
[----:B------:R-:W-:Y:S02]  /*6380*/  @!P1 SHF.R.U32.HI R19, RZ, 0x7, R14 ;  /* 0x00000007ff139819 */ /* 0x000fe4000001160e */
[----:B------:R-:W-:-:S02]  /*6390*/  @P3 IADD3 R15, PT, PT, R13, R22, R17 ;  /* 0x000000160d0f3210 */ /* 0x000fc40007ffe011 */
[----:B------:R-:W-:Y:S02]  /*63a0*/  LOP3.LUT R17, R5, R12, RZ, 0xfc, !PT ;  /* 0x0000000c05117212 */ /* 0x000fe400078efcff */
[--C-:B------:R-:W-:Y:S02]  /*63b0*/  @!P1 SHF.R.U32.HI R12, RZ, 0x8, R14.reuse ;  /* 0x00000008ff0c9819 */ /* 0x100fe4000001160e */
[----:B------:R-:W-:Y:S02]  /*63c0*/  @!P1 SHF.R.U32.HI R5, RZ, 0x6, R14 ;  /* 0x00000006ff059819 */ /* 0x000fe4000001160e */
[----:B------:R-:W-:Y:S02]  /*63d0*/  @!P1 LOP3.LUT R13, R12, 0x1, RZ, 0xc0, !PT ;  /* 0x000000010c0d9812 */ /* 0x000fe400078ec0ff */
[----:B------:R-:W-:Y:S02]  /*63e0*/  @!P1 LOP3.LUT R19, R19, 0x1, RZ, 0xc0, !PT ;  /* 0x0000000113139812 */ /* 0x000fe400078ec0ff */
[----:B------:R-:W-:Y:S01]  /*63f0*/  @!P1 LOP3.LUT R12, R5, 0x1, RZ, 0xc0, !PT ;  /* 0x00000001050c9812 */ /* 0x000fe200078ec0ff */
[----:B------:R-:W-:Y:S01]  /*6400*/  IMAD.MOV.U32 R5, RZ, RZ, RZ ;  /* 0x000000ffff057224 */ /* 0x000fe200078e00ff */
[----:B------:R-:W-:-:S02]  /*6410*/  LOP3.LUT P5, RZ, R29, 0x2, RZ, 0xc0, !PT ;  /* 0x000000021dff7812 */ /* 0x000fc400078ac0ff */
[----:B------:R-:W-:Y:S02]  /*6420*/  @!P1 IADD3 R5, PT, PT, R12, R13, R19 ;  /* 0x0000000d0c059210 */ /* 0x000fe40007ffe013 */
[----:B------:R-:W-:Y:S02]  /*6430*/  SHF.R.U32.HI R13, RZ, 0x6, R28 ;  /* 0x00000006ff0d7819 */ /* 0x000fe4000001161c */
[--C-:B------:R-:W-:Y:S02]  /*6440*/  @P3 SHF.R.U32.HI R12, RZ, 0x7, R16.reuse ;  /* 0x00000007ff0c3819 */ /* 0x100fe40000011610 */
[----:B------:R-:W-:Y:S02]  /*6450*/  LOP3.LUT R13, R13, 0x1, RZ, 0xc0, !PT ;  /* 0x000000010d0d7812 */ /* 0x000fe400078ec0ff */
[----:B------:R-:W-:Y:S02]  /*6460*/  @P3 SHF.R.U32.HI R19, RZ, 0x6, R16 ;  /* 0x00000006ff133819 */ /* 0x000fe40000011610 */
[----:B------:R-:W-:-:S02]  /*6470*/  IADD3 R20, PT, PT, R15, R20, R13 ;  /* 0x000000140f147210 */ /* 0x000fc40007ffe00d */
[----:B------:R-:W-:Y:S02]  /*6480*/  @P3 LOP3.LUT R19, R19, 0x1, RZ, 0xc0, !PT ;  /* 0x0000000113133812 */ /* 0x000fe400078ec0ff */
[----:B------:R-:W-:Y:S01]  /*6490*/  LOP3.LUT R18, R18, R21, RZ, 0xfc, !PT ;  /* 0x0000001512127212 */ /* 0x000fe200078efcff */
[----:B------:R-:W-:Y:S01]  /*64a0*/  IMAD.IADD R15, R20, 0x1, R5 ;  /* 0x00000001140f7824 */ /* 0x000fe200078e0205 */
[----:B------:R-:W-:Y:S02]  /*64b0*/  @P3 SHF.R.U32.HI R5, RZ, 0x5, R16 ;  /* 0x00000005ff053819 */ /* 0x000fe40000011610 */
[----:B------:R-:W-:Y:S01]  /*64c0*/  @P3 LOP3.LUT R20, R12, 0x1, RZ, 0xc0, !PT ;  /* 0x000000010c143812 */ /* 0x000fe200078ec0ff */
[----:B------:R-:W-:Y:S01]  /*64d0*/  IMAD.MOV.U32 R12, RZ, RZ, RZ ;  /* 0x000000ffff0c7224 */ /* 0x000fe200078e00ff */
[----:B------:R-:W-:Y:S02]  /*64e0*/  @P3 LOP3.LUT R5, R5, 0x1, RZ, 0xc0, !PT ;  /* 0x0000000105053812 */ /* 0x000fe400078ec0ff */
        /* <DEDUP_REMOVED lines=14> */
[----:B------:R-:W-:Y:S02]  /*65d0*/  @P3 SHF.R.U32.HI R22, RZ, 0x5, R16 ;  /* 0x00000005ff163819 */ /* 0x000fe40000011610 */
[----:B------:R-:W-:Y:S02]  /*65e0*/  @!P1 IADD3 R19, PT, PT, R15, R20, R21 ;  /* 0x000000140f139210 */ /* 0x000fe40007ffe015 */
[----:B------:R-:W-:Y:S02]  /*65f0*/  SHF.R.U32.HI R15, RZ, 0x5, R28 ;  /* 0x00000005ff0f7819 */ /* 0x000fe4000001161c */
[----:B------:R-:W-:Y:S02]  /*6600*/  @P3 SHF.R.U32.HI R20, RZ, 0x6, R16 ;  /* 0x00000006ff143819 */ /* 0x000fe40000011610 */
[----:B------:R-:W-:Y:S02]  /*6610*/  LOP3.LUT R15, R15, 0x1, RZ, 0xc0, !PT ;  /* 0x000000010f0f7812 */ /* 0x000fe400078ec0ff */
[----:B------:R-:W-:-:S02]  /*6620*/  @P3 LOP3.LUT R21, R20, 0x1, RZ, 0xc0, !PT ;  /* 0x0000000114153812 */ /* 0x000fc400078ec0ff */
[----:B------:R-:W-:Y:S02]  /*6630*/  IADD3 R12, PT, PT, R12, R24, R15 ;  /* 0x000000180c0c7210 */ /* 0x000fe40007ffe00f */
[----:B------:R-:W-:Y:S02]  /*6640*/  @P3 LOP3.LUT R22, R22, 0x1, RZ, 0xc0, !PT ;  /* 0x0000000116163812 */ /* 0x000fe400078ec0ff */
[----:B------:R-:W-:Y:S01]  /*6650*/  LOP3.LUT P5, RZ, R28, 0x80, RZ, 0xc0, !PT ;  /* 0x000000801cff7812 */ /* 0x000fe200078ac0ff */
[----:B------:R-:W-:Y:S01]  /*6660*/  IMAD.IADD R19, R12, 0x1, R19 ;  /* 0x000000010c137824 */ /* 0x000fe200078e0213 */
[----:B------:R-:W-:Y:S02]  /*6670*/  @P3 SHF.R.U32.HI R12, RZ, 0x4, R16 ;  /* 0x00000004ff0c3819 */ /* 0x000fe40000011610 */
[----:B------:R-:W-:Y:S02]  /*6680*/  @!P1 LOP3.LUT R23, R14, 0x1, RZ, 0xc0, !PT ;  /* 0x000000010e179812 */ /* 0x000fe400078ec0ff */
[----:B------:R-:W-:Y:S01]  /*6690*/  @P3 LOP3.LUT R20, R12, 0x1, RZ, 0xc0, !PT ;  /* 0x000000010c143812 */ /* 0x000fe200078ec0ff */
[----:B------:R-:W-:-:S03]  /*66a0*/  IMAD.MOV.U32 R12, RZ, RZ, RZ ;  /* 0x000000ffff0c7224 */ /* 0x000fc600078e00ff */
        /* <DEDUP_REMOVED lines=18> */
[----:B------:R-:W-:Y:S02]  /*67d0*/  LOP3.LUT R18, R17, R18, RZ, 0xfc, !PT ;  /* 0x0000001211127212 */ /* 0x000fe400078efcff */
[----:B------:R-:W-:-:S02]  /*67e0*/  LOP3.LUT R6, R6, 0x1, RZ, 0xc0, !PT ;  /* 0x0000000106067812 */ /* 0x000fc400078ec0ff */
[----:B------:R-:W-:Y:S02]  /*67f0*/  SEL R17, RZ, 0x40, P2 ;  /* 0x00000040ff117807 */ /* 0x000fe40001000000 */
[----:B------:R-:W-:Y:S02]  /*6800*/  IADD3 R12, PT, PT, R12, R13, R6 ;  /* 0x0000000d0c0c7210 */ /* 0x000fe40007ffe006 */
[--C-:B------:R-:W-:Y:S02]  /*6810*/  @P3 SHF.R.U32.HI R21, RZ, 0x4, R16.reuse ;  /* 0x00000004ff153819 */ /* 0x100fe40000011610 */
[--C-:B------:R-:W-:Y:S01]  /*6820*/  @P3 SHF.R.U32.HI R13, RZ, 0x3, R16.reuse ;  /* 0x00000003ff0d3819 */ /* 0x100fe20000011610 */
[----:B------:R-:W-:Y:S01]  /*6830*/  IMAD.IADD R12, R12, 0x1, R19 ;  /* 0x000000010c0c7824 */ /* 0x000fe200078e0213 */
[----:B------:R-:W-:Y:S02]  /*6840*/  @P3 SHF.R.U32.HI R19, RZ, 0x5, R16 ;  /* 0x00000005ff133819 */ /* 0x000fe40000011610 */
[----:B------:R-:W-:-:S02]  /*6850*/  SEL R17, R17, RZ, !P5 ;  /* 0x000000ff11117207 */ /* 0x000fc40006800000 */
[----:B------:R-:W-:Y:S02]  /*6860*/  @P3 LOP3.LUT R22, R19, 0x1, RZ, 0xc0, !PT ;  /* 0x0000000113163812 */ /* 0x000fe400078ec0ff */
[C---:B------:R-:W-:Y:S02]  /*6870*/  ISETP.NE.AND P2, PT, R12.reuse, 0x3, PT ;  /* 0x000000030c00780c */ /* 0x040fe40003f45270 */
[----:B------:R-:W-:Y:S02]  /*6880*/  @P3 LOP3.LUT R21, R21, 0x1, RZ, 0xc0, !PT ;  /* 0x0000000115153812 */ /* 0x000fe400078ec0ff */
[----:B------:R-:W-:Y:S01]  /*6890*/  @P3 LOP3.LUT R19, R13, 0x1, RZ, 0xc0, !PT ;  /* 0x000000010d133812 */ /* 0x000fe200078ec0ff */
[----:B------:R-:W-:Y:S01]  /*68a0*/  IMAD.MOV.U32 R13, RZ, RZ, RZ ;  /* 0x000000ffff0d7224 */ /* 0x000fe200078e00ff */
[----:B------:R-:W-:Y:S02]  /*68b0*/  LOP3.LUT R12, R12, 0xfffffffe, RZ, 0xc0, !PT ;  /* 0xfffffffe0c0c7812 */ /* 0x000fe400078ec0ff */
[----:B------:R-:W-:-:S02]  /*68c0*/  @P5 SEL R17, R17, 0x40, P4 ;  /* 0x0000004011115807 */ /* 0x000fc40002000000 */
[----:B------:R-:W-:Y:S02]  /*68d0*/  @P3 IADD3 R13, PT, PT, R19, R22, R21 ;  /* 0x00000016130d3210 */ /* 0x000fe40007ffe015 */
        /* <DEDUP_REMOVED lines=20> */
[----:B------:R-:W-:-:S02]  /*6a20*/  @P3 LOP3.LUT R13, R13, 0x1, RZ, 0xc0, !PT ;  /* 0x000000010d0d3812 */ /* 0x000fc400078ec0ff */
[----:B------:R-:W-:Y:S02]  /*6a30*/  LOP3.LUT R18, R17, R18, RZ, 0xfc, !PT ;  /* 0x0000001211127212 */ /* 0x000fe400078efcff */
[----:B------:R-:W-:Y:S02]  /*6a40*/  @P3 IADD3 R15, PT, PT, R13, R22, R19 ;  /* 0x000000160d0f3210 */ /* 0x000fe40007ffe013 */
[----:B------:R-:W-:Y:S02]  /*6a50*/  SEL R13, RZ, 0x20, P2 ;  /* 0x00000020ff0d7807 */ /* 0x000fe40001000000 */
[----:B------:R-:W-:Y:S02]  /*6a60*/  ISETP.NE.AND P2, PT, R21, 0x3, PT ;  /* 0x000000031500780c */ /* 0x000fe40003f45270 */
[----:B------:R-:W-:Y:S02]  /*6a70*/  SEL R13, R13, RZ, !P5 ;  /* 0x000000ff0d0d7207 */ /* 0x000fe40006800000 */
[----:B------:R-:W-:-:S02]  /*6a80*/  LOP3.LUT R21, R21, 0xfffffffe, RZ, 0xc0, !PT ;  /* 0xfffffffe15157812 */ /* 0x000fc400078ec0ff */
[----:B------:R-:W-:Y:S02]  /*6a90*/  @P5 SEL R13, R13, 0x20, P4 ;  /* 0x000000200d0d5807 */ /* 0x000fe40002000000 */
[----:B------:R-:W-:Y:S02]  /*6aa0*/  LOP3.LUT R19, R7, R20, RZ, 0xfc, !PT ;  /* 0x0000001407137212 */ /* 0x000fe400078efcff */
[----:B------:R-:W-:Y:S02]  /*6ab0*/  ISETP.NE.AND P4, PT, R21, 0x2, PT ;  /* 0x000000021500780c */ /* 0x000fe40003f85270 */
[--C-:B------:R-:W-:Y:S02]  /*6ac0*/  @!P1 SHF.R.U32.HI R20, RZ, 0x4, R14.reuse ;  /* 0x00000004ff149819 */ /* 0x100fe4000001160e */
[--C-:B------:R-:W-:Y:S02]  /*6ad0*/  @!P1 SHF.R.U32.HI R21, RZ, 0x3, R14.reuse ;  /* 0x00000003ff159819 */ /* 0x100fe4000001160e */
[----:B------:R-:W-:-:S02]  /*6ae0*/  @!P1 SHF.R.U32.HI R7, RZ, 0x2, R14 ;  /* 0x00000002ff079819 */ /* 0x000fc4000001160e */
[----:B------:R-:W-:Y:S01]  /*6af0*/  @!P1 LOP3.LUT R22, R20, 0x1, RZ, 0xc0, !PT ;  /* 0x0000000114169812 */ /* 0x000fe200078ec0ff */
[----:B------:R-:W-:Y:S01]  /*6b00*/  IMAD.MOV.U32 R20, RZ, RZ, RZ ;  /* 0x000000ffff147224 */ /* 0x000fe200078e00ff */
[----:B------:R-:W-:Y:S02]  /*6b10*/  @!P1 LOP3.LUT R21, R21, 0x1, RZ, 0xc0, !PT ;  /* 0x0000000115159812 */ /* 0x000fe400078ec0ff */
[----:B------:R-:W-:Y:S02]  /*6b20*/  @!P1 LOP3.LUT R7, R7, 0x1, RZ, 0xc0, !PT ;  /* 0x0000000107079812 */ /* 0x000fe400078ec0ff */
[----:B------:R-:W-:Y:S02]  /*6b30*/  @!P1 SHF.R.U32.HI R17, RZ, 0x3, R14 ;  /* 0x00000003ff119819 */ /* 0x000fe4000001160e */
[----:B------:R-:W-:Y:S02]  /*6b40*/  @!P1 IADD3 R20, PT, PT, R7, R22, R21 ;  /* 0x0000001607149210 */ /* 0x000fe40007ffe015 */
[----:B------:R-:W-:-:S02]  /*6b50*/  SHF.R.U32.HI R7, RZ, 0x2, R28 ;  /* 0x00000002ff077819 */ /* 0x000fc4000001161c */
[----:B------:R-:W-:Y:S02]  /*6b60*/  @P3 SHF.R.U32.HI R21, RZ, 0x2, R16 ;  /* 0x00000002ff153819 */ /* 0x000fe40000011610 */
[----:B------:R-:W-:Y:S02]  /*6b70*/  LOP3.LUT R7, R7, 0x1, RZ, 0xc0, !PT ;  /* 0x0000000107077812 */ /* 0x000fe400078ec0ff */
[----:B------:R-:W-:Y:S02]  /*6b80*/  @P3 LOP3.LUT R21, R21, 0x1, RZ, 0xc0, !PT ;  /* 0x0000000115153812 */ /* 0x000fe400078ec0ff */
[----:B------:R-:W-:Y:S02]  /*6b90*/  IADD3 R15, PT, PT, R15, R6, R7 ;  /* 0x000000060f0f7210 */ /* 0x000fe40007ffe007 */
[----:B------:R-:W-:Y:S02]  /*6ba0*/  LOP3.LUT R8, R8, R19, RZ, 0xfc, !PT ;  /* 0x0000001308087212 */ /* 0x000fe400078efcff */
[----:B------:R-:W-:Y:S01]  /*6bb0*/  LOP3.LUT R18, R13, R18, RZ, 0xfc, !PT ;  /* 0x000000120d127212 */ /* 0x000fe200078efcff */
[----:B------:R-:W-:Y:S01]  /*6bc0*/  IMAD.IADD R6, R15, 0x1, R20 ;  /* 0x000000010f067824 */ /* 0x000fe200078e0214 */
[--C-:B------:R-:W-:Y:S01]  /*6bd0*/  @P3 SHF.R.U32.HI R20, RZ, 0x3, R16.reuse ;  /* 0x00000003ff143819 */ /* 0x100fe20000011610 */
[----:B------:R-:W-:Y:S01]  /*6be0*/  IMAD.MOV.U32 R13, RZ, RZ, RZ ;  /* 0x000000ffff0d7224 */ /* 0x000fe200078e00ff */
[----:B------:R-:W-:-:S02]  /*6bf0*/  @P3 SHF.R.U32.HI R15, RZ, 0x1, R16 ;  /* 0x00000001ff0f3819 */ /* 0x000fc40000011610 */
[----:B------:R-:W-:Y:S01]  /*6c00*/  @P3 LOP3.LUT R22, R20, 0x1, RZ, 0xc0, !PT ;  /* 0x0000000114163812 */ /* 0x000fe200078ec0ff */
[----:B------:R-:W-:Y:S01]  /*6c10*/  IMAD.MOV.U32 R20, RZ, RZ, RZ ;  /* 0x000000ffff147224 */ /* 0x000fe200078e00ff */
[----:B------:R-:W-:Y:S02]  /*6c20*/  @P3 LOP3.LUT R15, R15, 0x1, RZ, 0xc0, !PT ;  /* 0x000000010f0f3812 */ /* 0x000fe400078ec0ff */
[C---:B------:R-:W-:Y:S02]  /*6c30*/  ISETP.NE.AND P5, PT, R6.reuse, 0x3, PT ;  /* 0x000000030600780c */ /* 0x040fe40003fa5270 */
[----:B------:R-:W-:Y:S02]  /*6c40*/  @P3 IADD3 R20, PT, PT, R15, R22, R21 ;  /* 0x000000160f143210 */ /* 0x000fe40007ffe015 */
[----:B------:R-:W-:Y:S02]  /*6c50*/  LOP3.LUT R15, R6, 0xfffffffe, RZ, 0xc0, !PT ;  /* 0xfffffffe060f7812 */ /* 0x000fe400078ec0ff */
[----:B------:R-:W-:-:S02]  /*6c60*/  SEL R6, RZ, 0x10, P2 ;  /* 0x00000010ff067807 */ /* 0x000fc40001000000 */
[----:B------:R-:W-:Y:S02]  /*6c70*/  ISETP.NE.AND P2, PT, R15, 0x2, PT ;  /* 0x000000020f00780c */ /* 0x000fe40003f45270 */
[--C-:B------:R-:W-:Y:S02]  /*6c80*/  @!P1 SHF.R.U32.HI R21, RZ, 0x2, R14.reuse ;  /* 0x00000002ff159819 */ /* 0x100fe4000001160e */
[----:B------:R-:W-:Y:S02]  /*6c90*/  @!P1 SHF.R.U32.HI R15, RZ, 0x1, R14 ;  /* 0x00000001ff0f9819 */ /* 0x000fe4000001160e */
[----:B------:R-:W-:Y:S01]  /*6ca0*/  @!P1 LOP3.LUT R22, R17, 0x1, RZ, 0xc0, !PT ;  /* 0x0000000111169812 */ /* 0x000fe200078ec0ff */
[----:B------:R-:W-:Y:S01]  /*6cb0*/  IMAD.MOV.U32 R17, RZ, RZ, RZ ;  /* 0x000000ffff117224 */ /* 0x000fe200078e00ff */
[----:B------:R-:W-:Y:S02]  /*6cc0*/  @!P1 LOP3.LUT R21, R21, 0x1, RZ, 0xc0, !PT ;  /* 0x0000000115159812 */ /* 0x000fe400078ec0ff */
[----:B------:R-:W-:-:S02]  /*6cd0*/  @!P1 LOP3.LUT R15, R15, 0x1, RZ, 0xc0, !PT ;  /* 0x000000010f0f9812 */ /* 0x000fc400078ec0ff */
[----:B------:R-:W-:Y:S02]  /*6ce0*/  LOP3.LUT R9, R9, R8, RZ, 0xfc, !PT ;  /* 0x0000000809097212 */ /* 0x000fe400078efcff */
[----:B------:R-:W-:Y:S02]  /*6cf0*/  @!P1 IADD3 R17, PT, PT, R15, R22, R21 ;  /* 0x000000160f119210 */ /* 0x000fe40007ffe015 */
[----:B------:R-:W-:Y:S02]  /*6d00*/  SHF.R.U32.HI R15, RZ, 0x1, R28 ;  /* 0x00000001ff0f7819 */ /* 0x000fe4000001161c */
[----:B------:R-:W-:Y:S02]  /*6d10*/  @P3 SHF.R.U32.HI R21, RZ, 0x1, R16 ;  /* 0x00000001ff153819 */ /* 0x000fe40000011610 */
[----:B------:R-:W-:Y:S02]  /*6d20*/  LOP3.LUT R15, R15, 0x1, RZ, 0xc0, !PT ;  /* 0x000000010f0f7812 */ /* 0x000fe400078ec0ff */
[----:B------:R-:W-:-:S02]  /*6d30*/  @P3 LOP3.LUT R21, R21, 0x1, RZ, 0xc0, !PT ;  /* 0x0000000115153812 */ /* 0x000fc400078ec0ff */
[----:B------:R-:W-:Y:S02]  /*6d40*/  IADD3 R20, PT, PT, R20, R12, R15 ;  /* 0x0000000c14147210 */ /* 0x000fe40007ffe00f */
[----:B------:R-:W-:Y:S02]  /*6d50*/  SEL R12, RZ, 0x8, P5 ;  /* 0x00000008ff0c7807 */ /* 0x000fe40002800000 */
[----:B------:R-:W-:Y:S01]  /*6d60*/  LOP3.LUT R10, R10, R9, RZ, 0xfc, !PT ;  /* 0x000000090a0a7212 */ /* 0x000fe200078efcff */
[----:B------:R-:W-:Y:S01]  /*6d70*/  IMAD.IADD R17, R20, 0x1, R17 ;  /* 0x0000000114117824 */ /* 0x000fe200078e0211 */
[----:B------:R-:W-:Y:S02]  /*6d80*/  @P3 SHF.R.U32.HI R20, RZ, 0x2, R16 ;  /* 0x00000002ff143819 */ /* 0x000fe40000011610 */
[----:B------:R-:W-:Y:S02]  /*6d90*/  LOP3.LUT R10, R11, R10, RZ, 0xfc, !PT ;  /* 0x0000000a0b0a7212 */ /* 0x000fe400078efcff */
[----:B------:R-:W-:-:S02]  /*6da0*/  ISETP.NE.AND P5, PT, R17, 0x3, PT ;  /* 0x000000031100780c */ /* 0x000fc40003fa5270 */
[----:B------:R-:W-:Y:S02]  /*6db0*/  LOP3.LUT R19, R17, 0xfffffffe, RZ, 0xc0, !PT ;  /* 0xfffffffe11137812 */ /* 0x000fe400078ec0ff */
[----:B------:R-:W-:Y:S02]  /*6dc0*/  SEL R17, RZ, 0x4, P5 ;  /* 0x00000004ff117807 */ /* 0x000fe40002800000 */
[----:B------:R-:W-:Y:S02]  /*6dd0*/  ISETP.NE.AND P5, PT, R19, 0x2, PT ;  /* 0x000000021300780c */ /* 0x000fe40003fa5270 */
[----:B------:R-:W-:Y:S01]  /*6de0*/  @P3 LOP3.LUT R22, R20, 0x1, RZ, 0xc0, !PT ;  /* 0x0000000114163812 */ /* 0x000fe200078ec0ff */
[----:B------:R-:W-:Y:S01]  /*6df0*/  IMAD.MOV.U32 R20, RZ, RZ, RZ ;  /* 0x000000ffff147224 */ /* 0x000fe200078e00ff */
[----:B------:R-:W-:Y:S02]  /*6e00*/  @P3 LOP3.LUT R19, R16, 0x1, RZ, 0xc0, !PT ;  /* 0x0000000110133812 */ /* 0x000fe400078ec0ff */
[----:B------:R-:W-:-:S02]  /*6e10*/  LOP3.LUT R10, R5, R10, RZ, 0xfc, !PT ;  /* 0x0000000a050a7212 */ /* 0x000fc400078efcff */
[----:B------:R-:W-:Y:S02]  /*6e20*/  @P3 IADD3 R20, PT, PT, R19, R22, R21 ;  /* 0x0000001613143210 */ /* 0x000fe40007ffe015 */
[--C-:B------:R-:W-:Y:S02]  /*6e30*/  @!P1 SHF.R.U32.HI R19, RZ, 0x2, R14.reuse ;  /* 0x00000002ff139819 */ /* 0x100fe4000001160e */
[----:B------:R-:W-:Y:S02]  /*6e40*/  @!P1 SHF.R.U32.HI R21, RZ, 0x1, R14 ;  /* 0x00000001ff159819 */ /* 0x000fe4000001160e */
[----:B------:R-:W-:Y:S02]  /*6e50*/  @!P1 LOP3.LUT R22, R19, 0x1, RZ, 0xc0, !PT ;  /* 0x0000000113169812 */ /* 0x000fe400078ec0ff */
[----:B------:R-:W-:Y:S02]  /*6e60*/  @!P1 LOP3.LUT R21, R21, 0x1, RZ, 0xc0, !PT ;  /* 0x0000000115159812 */ /* 0x000fe400078ec0ff */
[----:B------:R-:W-:-:S04]  /*6e70*/  @!P1 LOP3.LUT R19, R14, 0x1, RZ, 0xc0, !PT ;  /* 0x000000010e139812 */ /* 0x000fc800078ec0ff */
[----:B------:R-:W-:Y:S02]  /*6e80*/  @!P1 IADD3 R13, PT, PT, R19, R22, R21 ;  /* 0x00000016130d9210 */ /* 0x000fe40007ffe015 */
[----:B------:R-:W-:Y:S02]  /*6e90*/  @P3 SHF.R.U32.HI R19, RZ, 0x1, R16 ;  /* 0x00000001ff133819 */ /* 0x000fe40000011610 */
[----:B------:R-:W-:Y:S01]  /*6ea0*/  @P3 LOP3.LUT R21, R16, 0x1, RZ, 0xc0, !PT ;  /* 0x0000000110153812 */ /* 0x000fe200078ec0ff */
[----:B------:R-:W-:Y:S01]  /*6eb0*/  IMAD.MOV.U32 R16, RZ, RZ, RZ ;  /* 0x000000ffff107224 */ /* 0x000fe200078e00ff */
[----:B------:R-:W-:Y:S02]  /*6ec0*/  @P3 LOP3.LUT R19, R19, 0x1, RZ, 0xc0, !PT ;  /* 0x0000000113133812 */ /* 0x000fe400078ec0ff */
[----:B------:R-:W-:Y:S01]  /*6ed0*/  @!P1 SHF.R.U32.HI R22, RZ, 0x1, R14 ;  /* 0x00000001ff169819 */ /* 0x000fe2000001160e */
[----:B------:R-:W-:Y:S01]  /*6ee0*/  IMAD.MOV.U32 R14, RZ, RZ, RZ ;  /* 0x000000ffff0e7224 */ /* 0x000fe200078e00ff */
[----:B------:R-:W-:-:S02]  /*6ef0*/  @P3 IADD3 R16, PT, PT, R19, R2, R21 ;  /* 0x0000000213103210 */ /* 0x000fc40007ffe015 */
[----:B------:R-:W-:Y:S02]  /*6f00*/  LOP3.LUT P3, RZ, R28, 0x10, RZ, 0xc0, !PT ;  /* 0x000000101cff7812 */ /* 0x000fe4000786c0ff */
[----:B------:R-:W-:Y:S02]  /*6f10*/  @!P1 LOP3.LUT R22, R22, 0x1, RZ, 0xc0, !PT ;  /* 0x0000000116169812 */ /* 0x000fe400078ec0ff */
[----:B------:R-:W-:Y:S02]  /*6f20*/  SEL R19, R6, RZ, !P3 ;  /* 0x000000ff06137207 */ /* 0x000fe40005800000 */
[----:B------:R-:W-:Y:S02]  /*6f30*/  @!P1 IADD3 R14, PT, PT, R22, R3, R23 ;  /* 0x00000003160e9210 */ /* 0x000fe40007ffe017 */
[----:B------:R-:W-:Y:S02]  /*6f40*/  LOP3.LUT P1, RZ, R28, 0x8, RZ, 0xc0, !PT ;  /* 0x000000081cff7812 */ /* 0x000fe4000782c0ff */
[----:B------:R-:W-:-:S02]  /*6f50*/  IADD3 R15, PT, PT, R16, R4, R15 ;  /* 0x00000004100f7210 */ /* 0x000fc40007ffe00f */
[----:B------:R-:W-:Y:S02]  /*6f60*/  SEL R12, R12, RZ, !P1 ;  /* 0x000000ff0c0c7207 */ /* 0x000fe40004800000 */
[----:B------:R-:W-:Y:S01]  /*6f70*/  @P3 SEL R19, R19, 0x10, P4 ;  /* 0x0000001013133807 */ /* 0x000fe20002000000 */
[----:B------:R-:W-:Y:S01]  /*6f80*/  IMAD.IADD R14, R15, 0x1, R14 ;  /* 0x000000010f0e7824 */ /* 0x000fe200078e020e */
[C---:B------:R-:W-:Y:S02]  /*6f90*/  LOP3.LUT P4, RZ, R28.reuse, 0x4, RZ, 0xc0, !PT ;  /* 0x000000041cff7812 */ /* 0x040fe4000788c0ff */
[----:B------:R-:W-:Y:S02]  /*6fa0*/  LOP3.LUT R2, R28, 0x1, RZ, 0xc0, !PT ;  /* 0x000000011c027812 */ /* 0x000fe400078ec0ff */
[----:B------:R-:W-:Y:S02]  /*6fb0*/  SEL R17, R17, RZ, !P4 ;  /* 0x000000ff11117207 */ /* 0x000fe40006000000 */
[----:B------:R-:W-:-:S02]  /*6fc0*/  @P1 SEL R12, R12, 0x8, P2 ;  /* 0x000000080c0c1807 */ /* 0x000fc40001000000 */
[----:B------:R-:W-:Y:S02]  /*6fd0*/  IADD3 R20, PT, PT, R20, R7, R2 ;  /* 0x0000000714147210 */ /* 0x000fe40007ffe002 */
[----:B------:R-:W-:Y:S02]  /*6fe0*/  ISETP.NE.U32.AND P1, PT, R2, 0x1, PT ;  /* 0x000000010200780c */ /* 0x000fe40003f25070 */
[----:B------:R-:W-:Y:S01]  /*6ff0*/  LOP3.LUT R2, R14, 0x1e, RZ, 0xc0, !PT ;  /* 0x0000001e0e027812 */ /* 0x000fe200078ec0ff */
[----:B------:R-:W-:Y:S01]  /*7000*/  IMAD.IADD R13, R20, 0x1, R13 ;  /* 0x00000001140d7824 */ /* 0x000fe200078e020d */
[----:B------:R-:W-:Y:S02]  /*7010*/  @P4 SEL R17, R17, 0x4, P5 ;  /* 0x0000000411114807 */ /* 0x000fe40002800000 */
[----:B------:R-:W-:Y:S02]  /*7020*/  ISETP.NE.AND P4, PT, R2, 0x2, PT ;  /* 0x000000020200780c */ /* 0x000fe40003f85270 */
[----:B------:R-:W0:Y:S01]  /*7030*/  LDC.64 R2, c[0x0][0x388] ;  /* 0x0000e200ff027b82 */ /* 0x000e220000000a00 */
[----:B------:R-:W-:-:S02]  /*7040*/  LOP3.LUT P2, RZ, R28, 0x2, RZ, 0xc0, !PT ;  /* 0x000000021cff7812 */ /* 0x000fc4000784c0ff */
[----:B------:R-:W-:Y:S02]  /*7050*/  SEL R7, RZ, 0x1, P6 ;  /* 0x00000001ff077807 */ /* 0x000fe40003000000 */
[----:B------:R-:W-:Y:S02]  /*7060*/  ISETP.NE.U32.AND.EX P1, PT, RZ, RZ, PT, P1 ;  /* 0x000000ffff00720c */ /* 0x000fe40003f25110 */
[----:B------:R-:W-:Y:S02]  /*7070*/  ISETP.NE.AND P6, PT, R13, 0x3, PT ;  /* 0x000000030d00780c */ /* 0x000fe40003fc5270 */
[----:B------:R-:W-:Y:S02]  /*7080*/  LOP3.LUT P3, RZ, R29, 0x1, RZ, 0xc0, !PT ;  /* 0x000000011dff7812 */ /* 0x000fe4000786c0ff */
[----:B------:R-:W-:Y:S02]  /*7090*/  LOP3.LUT R13, R13, 0xfffffffe, RZ, 0xc0, !PT ;  /* 0xfffffffe0d0d7812 */ /* 0x000fe400078ec0ff */
[----:B------:R-:W-:-:S02]  /*70a0*/  LOP3.LUT R19, R19, R18, RZ, 0xfc, !PT ;  /* 0x0000001213137212 */ /* 0x000fc400078efcff */
[----:B------:R-:W-:Y:S02]  /*70b0*/  SEL R6, RZ, 0x2, P6 ;  /* 0x00000002ff067807 */ /* 0x000fe40003000000 */
[----:B------:R-:W-:Y:S02]  /*70c0*/  ISETP.NE.AND P5, PT, R14, 0x3, PT ;  /* 0x000000030e00780c */ /* 0x000fe40003fa5270 */
[----:B------:R-:W-:Y:S02]  /*70d0*/  ISETP.NE.AND P6, PT, R13, 0x2, PT ;  /* 0x000000020d00780c */ /* 0x000fe40003fc5270 */
[----:B------:R-:W-:Y:S02]  /*70e0*/  LOP3.LUT R12, R12, R19, RZ, 0xfc, !PT ;  /* 0x000000130c0c7212 */ /* 0x000fe400078efcff */
[----:B------:R-:W-:Y:S01]  /*70f0*/  SEL R6, R6, RZ, !P2 ;  /* 0x000000ff06067207 */ /* 0x000fe20005000000 */
[----:B0-----:R-:W-:Y:S01]  /*7100*/  IMAD.WIDE R2, R0, 0x8, R2 ;  /* 0x0000000800027825 */ /* 0x001fe200078e0202 */
[----:B------:R-:W-:-:S02]  /*7110*/  SEL R4, RZ, 0xffffffff, P5 ;  /* 0xffffffffff047807 */ /* 0x000fc40002800000 */
[----:B------:R-:W-:Y:S02]  /*7120*/  LOP3.LUT R17, R17, R12, RZ, 0xfc, !PT ;  /* 0x0000000c11117212 */ /* 0x000fe400078efcff */
[----:B------:R-:W-:Y:S02]  /*7130*/  @P2 SEL R6, R6, 0x2, P6 ;  /* 0x0000000206062807 */ /* 0x000fe40003000000 */
[----:B------:R-:W-:Y:S02]  /*7140*/  SEL R7, R7, RZ, !P3 ;  /* 0x000000ff07077207 */ /* 0x000fe40005800000 */
[----:B------:R-:W-:Y:S02]  /*7150*/  @!P1 SEL R4, RZ, 0xffffffff, P4 ;  /* 0xffffffffff049807 */ /* 0x000fe40002000000 */
[----:B------:R-:W-:Y:S02]  /*7160*/  LOP3.LUT R17, R6, R17, RZ, 0xfc, !PT ;  /* 0x0000001106117212 */ /* 0x000fe400078efcff */
[----:B------:R-:W-:-:S02]  /*7170*/  @P3 SEL R7, R7, 0x1, P0 ;  /* 0x0000000107073807 */ /* 0x000fc40000000000 */
[----:B------:R-:W-:Y:S02]  /*7180*/  LOP3.LUT R4, R4, 0x1, RZ, 0xc0, !PT ;  /* 0x0000000104047812 */ /* 0x000fe400078ec0ff */
[----:B------:R-:W-:Y:S02]  /*7190*/  LOP3.LUT R5, R7, R10, RZ, 0xfc, !PT ;  /* 0x0000000a07057212 */ /* 0x000fe400078efcff */
[----:B------:R-:W-:-:S05]  /*71a0*/  LOP3.LUT R4, R17, R4, RZ, 0xfc, !PT ;  /* 0x0000000411047212 */ /* 0x000fca00078efcff */
[----:B------:R-:W-:Y:S01]  /*71b0*/  STG.E.64 desc[UR4][R2.64], R4 ;  /* 0x0000000402007986 */ /* 0x000fe2000c101b04 */
[----:B------:R-:W-:Y:S05]  /*71c0*/  EXIT ;  /* 0x000000000000794d */ /* 0x000fea0003800000 */
.L_x_4:
[----:B------:R-:W-:-:S00]  /*71d0*/  BRA `(.L_x_4) ;  /* 0xfffffffc00fc7947 */ /* 0x000fc0000383ffff */
[----:B------:R-:W-:-:S00]  /*71e0*/  NOP ;  /* 0x0000000000007918 */ /* 0x000fc00000000000 */
        /* <DEDUP_REMOVED lines=9> */
.L_x_5:


//--------------------- .nv.shared.reserved.0     --------------------------
	.section	.nv.shared.reserved.0,"aw",@nobits
	.weak		__nv_reservedSMEM_offset_0_alias
	.size		__nv_reservedSMEM_offset_0_alias, 0, 64
	.other		__nv_reservedSMEM_offset_0_alias,@"STO_CUDA_RESERVED_SHARED STV_DEFAULT"
__nv_reservedSMEM_offset_0_alias:
	.zero		0
	.zero		64


//--------------------- .nv.constant0._Z19game_of_life_kernelPKmPmi --------------------------
	.section	.nv.constant0._Z19game_of_life_kernelPKmPmi,"a",@progbits
	.sectionflags	@""
	.align	4
.nv.constant0._Z19game_of_life_kernelPKmPmi:
	.zero		916


//--------------------- SYMBOLS --------------------------

	.type		.nv.reservedSmem.offset0,@object
	.size		.nv.reservedSmem.offset0,0x4
